	.target	sm_100a

	.elftype	@"ET_EXEC"


//--------------------- .note.nv.tkinfo           --------------------------
	.section	.note.nv.tkinfo,"",@"SHT_NOTE"
	.sectionflags	@"SHF_NOTE_NV_TKINFO"
	.tkinfo
        /*0018*/ 	.word	0x00000002
        /*0030*/ 	.string	""
        /*0030*/ 	.string	"ptxas"
        /*0030*/ 	.string	"Cuda compilation tools, release 13.0, V13.0.88"
        /*0030*/ 	.string	"Build cuda_13.0.r13.0/compiler.36424714_0"
        /*0030*/ 	.string	"-arch sm_100a -m 64 "



//--------------------- .note.nv.cuinfo           --------------------------
	.section	.note.nv.cuinfo,"",@"SHT_NOTE"
	.sectionflags	@"SHF_NOTE_NV_CUINFO"
        /*0018*/ 	.short	0x0002
        /*001a*/ 	.short	0x0064
        /*001c*/ 	.short	0x0082
	.zero		2


//--------------------- .nv.info                  --------------------------
	.section	.nv.info,"",@"SHT_CUDA_INFO"
	.align	4


	//----- nvinfo : EIATTR_REGCOUNT
	.align		4
        /*0000*/ 	.byte	0x04, 0x2f
        /*0002*/ 	.short	(.L_19 - .L_18)
	.align		4
.L_18:
        /*0004*/ 	.word	index@(_ZN7cutlass13device_kernelINS_4conv6kernel13ConvUniversalINS1_16ConvProblemShapeILNS1_8OperatorE0ELi3EEENS1_10collective14CollectiveConvINS1_47MainloopSm100TmaUmmaWarpSpecializedImplicitGemmILS5_0ELi6ELi3ELi1ELi2EN4cute5tupleIJNSA_1CILi1EEESD_SD_EEEEENSB_IJNSC_ILi128EEESG_NSB_IJNSC_ILi32EEEEEEEEENS_10tfloat32_tESK_NSA_8TiledMMAINSA_8MMA_AtomIJNSA_17SM100_MMA_TF32_SSISK_SK_fLi128ELi128ELNSA_4UMMA5MajorE0ELSP_0ELNSO_7ScaleInE0ELSQ_0EEEEEENSA_6LayoutISE_NSB_IJNSC_ILi0EEESU_SU_EEEEENSB_IJNSA_10UnderscoreESX_SX_EEEEENS7_6detail27Sm100ImplicitGemmTileTraitsINSA_20SM90_TMA_LOAD_IM2COLENSA_14ComposedLayoutINSA_7SwizzleILi3ELi4ELi3EEENSA_18smem_ptr_flag_bitsILi32EEENST_INSB_IJNSC_ILi8EEESH_EEENSB_IJSH_SD_EEEEEEEvEENS11_INSA_13SM90_TMA_LOADES1C_vEEEENS_8epilogue10collective18CollectiveEpilogueINS1H_23Sm100TmaWarpSpecializedILi4ELi2ELi16ELb1ELb0EEEJSJ_NSB_IJNST_ISG_SD_EENST_INSC_ILi16EEESD_EEEEESK_NSB_IJNSB_IJllllEEESD_SU_EEESK_S1R_NS1H_6fusion15FusionCallbacksIS1L_NS1S_17LinearCombinationISK_fSK_fLNS_15FloatRoundStyleE2EEESJ_S1P_JEEENSA_5SM1004TMEM4LOAD26SM100_TMEM_LOAD_32dp32b16xES12_NS13_INS14_ILi2ELi4ELi3EEES17_NST_INSB_IJS18_S1N_EEENSB_IJS1N_SD_EEEEEEENSA_39AutoVectorizingCopyWithAssumedAlignmentILi128EEENSA_21SM90_TMA_STORE_IM2COLES26_S28_S28_EEEvvEEEEvNT_6ParamsE)
        /*0008*/ 	.word	0x00000058


	//----- nvinfo : EIATTR_FRAME_SIZE
	.align		4
.L_19:
        /*000c*/ 	.byte	0x04, 0x11
        /*000e*/ 	.short	(.L_21 - .L_20)
	.align		4
.L_20:
        /*0010*/ 	.word	index@($__internal_2_$__cuda_sm10x_tcgen05_guardrail_trap_unallocated_columns_being_dealloced)
        /*0014*/ 	.word	0x00000008


	//----- nvinfo : EIATTR_FRAME_SIZE
	.align		4
.L_21:
        /*0018*/ 	.byte	0x04, 0x11
        /*001a*/ 	.short	(.L_23 - .L_22)
	.align		4
.L_22:
        /*001c*/ 	.word	index@($__internal_1_$__cuda_sm10x_tcgen05_guardrail_trap_phase_invalid_during_alloc)
        /*0020*/ 	.word	0x00000008


	//----- nvinfo : EIATTR_FRAME_SIZE
	.align		4
.L_23:
        /*0024*/ 	.byte	0x04, 0x11
        /*0026*/ 	.short	(.L_25 - .L_24)
	.align		4
.L_24:
        /*0028*/ 	.word	index@($__internal_0_$__cuda_sm10x_tcgen05_guardrail_trap_col_being_dealloced_not_returned_by_alloc)
        /*002c*/ 	.word	0x00000008


	//----- nvinfo : EIATTR_FRAME_SIZE
	.align		4
.L_25:
        /*0030*/ 	.byte	0x04, 0x11
        /*0032*/ 	.short	(.L_27 - .L_26)
	.align		4
.L_26:
        /*0034*/ 	.word	index@(_ZN7cutlass13device_kernelINS_4conv6kernel13ConvUniversalINS1_16ConvProblemShapeILNS1_8OperatorE0ELi3EEENS1_10collective14CollectiveConvINS1_47MainloopSm100TmaUmmaWarpSpecializedImplicitGemmILS5_0ELi6ELi3ELi1ELi2EN4cute5tupleIJNSA_1CILi1EEESD_SD_EEEEENSB_IJNSC_ILi128EEESG_NSB_IJNSC_ILi32EEEEEEEEENS_10tfloat32_tESK_NSA_8TiledMMAINSA_8MMA_AtomIJNSA_17SM100_MMA_TF32_SSISK_SK_fLi128ELi128ELNSA_4UMMA5MajorE0ELSP_0ELNSO_7ScaleInE0ELSQ_0EEEEEENSA_6LayoutISE_NSB_IJNSC_ILi0EEESU_SU_EEEEENSB_IJNSA_10UnderscoreESX_SX_EEEEENS7_6detail27Sm100ImplicitGemmTileTraitsINSA_20SM90_TMA_LOAD_IM2COLENSA_14ComposedLayoutINSA_7SwizzleILi3ELi4ELi3EEENSA_18smem_ptr_flag_bitsILi32EEENST_INSB_IJNSC_ILi8EEESH_EEENSB_IJSH_SD_EEEEEEEvEENS11_INSA_13SM90_TMA_LOADES1C_vEEEENS_8epilogue10collective18CollectiveEpilogueINS1H_23Sm100TmaWarpSpecializedILi4ELi2ELi16ELb1ELb0EEEJSJ_NSB_IJNST_ISG_SD_EENST_INSC_ILi16EEESD_EEEEESK_NSB_IJNSB_IJllllEEESD_SU_EEESK_S1R_NS1H_6fusion15FusionCallbacksIS1L_NS1S_17LinearCombinationISK_fSK_fLNS_15FloatRoundStyleE2EEESJ_S1P_JEEENSA_5SM1004TMEM4LOAD26SM100_TMEM_LOAD_32dp32b16xES12_NS13_INS14_ILi2ELi4ELi3EEES17_NST_INSB_IJS18_S1N_EEENSB_IJS1N_SD_EEEEEEENSA_39AutoVectorizingCopyWithAssumedAlignmentILi128EEENSA_21SM90_TMA_STORE_IM2COLES26_S28_S28_EEEvvEEEEvNT_6ParamsE)
        /*0038*/ 	.word	0x00000008


	//----- nvinfo : EIATTR_MIN_STACK_SIZE
	.align		4
.L_27:
        /*003c*/ 	.byte	0x04, 0x12
        /*003e*/ 	.short	(.L_29 - .L_28)
	.align		4
.L_28:
        /*0040*/ 	.word	index@(_ZN7cutlass13device_kernelINS_4conv6kernel13ConvUniversalINS1_16ConvProblemShapeILNS1_8OperatorE0ELi3EEENS1_10collective14CollectiveConvINS1_47MainloopSm100TmaUmmaWarpSpecializedImplicitGemmILS5_0ELi6ELi3ELi1ELi2EN4cute5tupleIJNSA_1CILi1EEESD_SD_EEEEENSB_IJNSC_ILi128EEESG_NSB_IJNSC_ILi32EEEEEEEEENS_10tfloat32_tESK_NSA_8TiledMMAINSA_8MMA_AtomIJNSA_17SM100_MMA_TF32_SSISK_SK_fLi128ELi128ELNSA_4UMMA5MajorE0ELSP_0ELNSO_7ScaleInE0ELSQ_0EEEEEENSA_6LayoutISE_NSB_IJNSC_ILi0EEESU_SU_EEEEENSB_IJNSA_10UnderscoreESX_SX_EEEEENS7_6detail27Sm100ImplicitGemmTileTraitsINSA_20SM90_TMA_LOAD_IM2COLENSA_14ComposedLayoutINSA_7SwizzleILi3ELi4ELi3EEENSA_18smem_ptr_flag_bitsILi32EEENST_INSB_IJNSC_ILi8EEESH_EEENSB_IJSH_SD_EEEEEEEvEENS11_INSA_13SM90_TMA_LOADES1C_vEEEENS_8epilogue10collective18CollectiveEpilogueINS1H_23Sm100TmaWarpSpecializedILi4ELi2ELi16ELb1ELb0EEEJSJ_NSB_IJNST_ISG_SD_EENST_INSC_ILi16EEESD_EEEEESK_NSB_IJNSB_IJllllEEESD_SU_EEESK_S1R_NS1H_6fusion15FusionCallbacksIS1L_NS1S_17LinearCombinationISK_fSK_fLNS_15FloatRoundStyleE2EEESJ_S1P_JEEENSA_5SM1004TMEM4LOAD26SM100_TMEM_LOAD_32dp32b16xES12_NS13_INS14_ILi2ELi4ELi3EEES17_NST_INSB_IJS18_S1N_EEENSB_IJS1N_SD_EEEEEEENSA_39AutoVectorizingCopyWithAssumedAlignmentILi128EEENSA_21SM90_TMA_STORE_IM2COLES26_S28_S28_EEEvvEEEEvNT_6ParamsE)
        /*0044*/ 	.word	0x00000008
.L_29:


//--------------------- .nv.compat                --------------------------
	.section	.nv.compat,"",@"SHT_CUDA_COMPAT_INFO"
	.align	4
        /*0000*/ 	.byte	0x02, 0x09, 0x01, 0x00, 0x02, 0x02, 0x02, 0x00, 0x02, 0x05, 0x05, 0x00, 0x03, 0x07, 0x01, 0x01
        /*0010*/ 	.byte	0x02, 0x03, 0x01, 0x00, 0x02, 0x06, 0x01, 0x00, 0x04, 0x0b, 0x08, 0x00, 0x09, 0x00, 0x00, 0x00
        /*0020*/ 	.byte	0x00, 0x00, 0x00, 0x00


//--------------------- .nv.info._ZN7cutlass13device_kernelINS_4conv6kernel13ConvUniversalINS1_16ConvProblemShapeILNS1_8OperatorE0ELi3EEENS1_10collective14CollectiveConvINS1_47MainloopSm100TmaUmmaWarpSpecializedImplicitGemmILS5_0ELi6ELi3ELi1ELi2EN4cute5tupleIJNSA_1CILi1EEESD_SD_EEEEENSB_IJNSC_ILi128EEESG_NSB_IJNSC_ILi32EEEEEEEEENS_10tfloat32_tESK_NSA_8TiledMMAINSA_8MMA_AtomIJNSA_17SM100_MMA_TF32_SSISK_SK_fLi128ELi128ELNSA_4UMMA5MajorE0ELSP_0ELNSO_7ScaleInE0ELSQ_0EEEEEENSA_6LayoutISE_NSB_IJNSC_ILi0EEESU_SU_EEEEENSB_IJNSA_10UnderscoreESX_SX_EEEEENS7_6detail27Sm100ImplicitGemmTileTraitsINSA_20SM90_TMA_LOAD_IM2COLENSA_14ComposedLayoutINSA_7SwizzleILi3ELi4ELi3EEENSA_18smem_ptr_flag_bitsILi32EEENST_INSB_IJNSC_ILi8EEESH_EEENSB_IJSH_SD_EEEEEEEvEENS11_INSA_13SM90_TMA_LOADES1C_vEEEENS_8epilogue10collective18CollectiveEpilogueINS1H_23Sm100TmaWarpSpecializedILi4ELi2ELi16ELb1ELb0EEEJSJ_NSB_IJNST_ISG_SD_EENST_INSC_ILi16EEESD_EEEEESK_NSB_IJNSB_IJllllEEESD_SU_EEESK_S1R_NS1H_6fusion15FusionCallbacksIS1L_NS1S_17LinearCombinationISK_fSK_fLNS_15FloatRoundStyleE2EEESJ_S1P_JEEENSA_5SM1004TMEM4LOAD26SM100_TMEM_LOAD_32dp32b16xES12_NS13_INS14_ILi2ELi4ELi3EEES17_NST_INSB_IJS18_S1N_EEENSB_IJS1N_SD_EEEEEEENSA_39AutoVectorizingCopyWithAssumedAlignmentILi128EEENSA_21SM90_TMA_STORE_IM2COLES26_S28_S28_EEEvvEEEEvNT_6ParamsE --------------------------
	.section	.nv.info._ZN7cutlass13device_kernelINS_4conv6kernel13ConvUniversalINS1_16ConvProblemShapeILNS1_8OperatorE0ELi3EEENS1_10collective14CollectiveConvINS1_47MainloopSm100TmaUmmaWarpSpecializedImplicitGemmILS5_0ELi6ELi3ELi1ELi2EN4cute5tupleIJNSA_1CILi1EEESD_SD_EEEEENSB_IJNSC_ILi128EEESG_NSB_IJNSC_ILi32EEEEEEEEENS_10tfloat32_tESK_NSA_8TiledMMAINSA_8MMA_AtomIJNSA_17SM100_MMA_TF32_SSISK_SK_fLi128ELi128ELNSA_4UMMA5MajorE0ELSP_0ELNSO_7ScaleInE0ELSQ_0EEEEEENSA_6LayoutISE_NSB_IJNSC_ILi0EEESU_SU_EEEEENSB_IJNSA_10UnderscoreESX_SX_EEEEENS7_6detail27Sm100ImplicitGemmTileTraitsINSA_20SM90_TMA_LOAD_IM2COLENSA_14ComposedLayoutINSA_7SwizzleILi3ELi4ELi3EEENSA_18smem_ptr_flag_bitsILi32EEENST_INSB_IJNSC_ILi8EEESH_EEENSB_IJSH_SD_EEEEEEEvEENS11_INSA_13SM90_TMA_LOADES1C_vEEEENS_8epilogue10collective18CollectiveEpilogueINS1H_23Sm100TmaWarpSpecializedILi4ELi2ELi16ELb1ELb0EEEJSJ_NSB_IJNST_ISG_SD_EENST_INSC_ILi16EEESD_EEEEESK_NSB_IJNSB_IJllllEEESD_SU_EEESK_S1R_NS1H_6fusion15FusionCallbacksIS1L_NS1S_17LinearCombinationISK_fSK_fLNS_15FloatRoundStyleE2EEESJ_S1P_JEEENSA_5SM1004TMEM4LOAD26SM100_TMEM_LOAD_32dp32b16xES12_NS13_INS14_ILi2ELi4ELi3EEES17_NST_INSB_IJS18_S1N_EEENSB_IJS1N_SD_EEEEEEENSA_39AutoVectorizingCopyWithAssumedAlignmentILi128EEENSA_21SM90_TMA_STORE_IM2COLES26_S28_S28_EEEvvEEEEvNT_6ParamsE,"",@"SHT_CUDA_INFO"
	.sectionflags	@""
	.align	4


	//----- nvinfo : EIATTR_CUDA_API_VERSION
	.align		4
        /*0000*/ 	.byte	0x04, 0x37
        /*0002*/ 	.short	(.L_31 - .L_30)
.L_30:
        /*0004*/ 	.word	0x00000082


	//----- nvinfo : EIATTR_KPARAM_INFO
	.align		4
.L_31:
        /*0008*/ 	.byte	0x04, 0x17
        /*000a*/ 	.short	(.L_33 - .L_32)
.L_32:
        /*000c*/ 	.word	0x00000000
        /*0010*/ 	.short	0x0000
        /*0012*/ 	.short	0x0000
        /*0014*/ 	.byte	0x00, 0xf0, 0x01, 0x24


	//----- nvinfo : EIATTR_AT_ENTRY_FRAGMENTS
	.align		4
.L_33:
        /*0018*/ 	.byte	0x04, 0x4f
        /*001a*/ 	.short	(.L_35 - .L_34)


	//   ....[0]....
.L_34:
        /*001c*/ 	.word	0x00000006


	//----- nvinfo : EIATTR_RESERVED_SMEM_USED
	.align		4
.L_35:
        /*0020*/ 	.byte	0x01, 0x41
	.zero		2


	//----- nvinfo : EIATTR_SPARSE_MMA_MASK
	.align		4
        /*0024*/ 	.byte	0x03, 0x50
        /*0026*/ 	.short	0x0000


	//----- nvinfo : EIATTR_TCGEN05_1CTA_USED
	.align		4
        /*0028*/ 	.byte	0x01, 0x51
	.zero		2


	//----- nvinfo : EIATTR_MAXREG_COUNT
	.align		4
        /*002c*/ 	.byte	0x03, 0x1b
        /*002e*/ 	.short	0x00ff


	//----- nvinfo : EIATTR_NUM_BARRIERS
	.align		4
        /*0030*/ 	.byte	0x02, 0x4c
        /*0032*/ 	.byte	0x07
	.zero		1


	//----- nvinfo : EIATTR_EXTERNS
	.align		4
        /*0034*/ 	.byte	0x04, 0x0f
        /*0036*/ 	.short	(.L_37 - .L_36)


	//   ....[0]....
	.align		4
.L_36:
        /*0038*/ 	.word	index@(__assertfail)


	//----- nvinfo : EIATTR_MERCURY_ISA_VERSION
	.align		4
.L_37:
        /*003c*/ 	.byte	0x03, 0x5f
        /*003e*/ 	.short	0x0101


	//----- nvinfo : EIATTR_INT_WARP_WIDE_INSTR_OFFSETS
	.align		4
        /*0040*/ 	.byte	0x04, 0x31
        /*0042*/ 	.short	(.L_39 - .L_38)


	//   ....[0]....
.L_38:
        /*0044*/ 	.word	0x00003d00


	//   ....[1]....
        /*0048*/ 	.word	0x00003d20


	//   ....[2]....
        /*004c*/ 	.word	0x00003d50


	//   ....[3]....
        /*0050*/ 	.word	0x00004ad0


	//   ....[4]....
        /*0054*/ 	.word	0x00004b40


	//   ....[5]....
        /*0058*/ 	.word	0x00004c50


	//   ....[6]....
        /*005c*/ 	.word	0x00004d10


	//   ....[7]....
        /*0060*/ 	.word	0x00004e00


	//   ....[8]....
        /*0064*/ 	.word	0x00004ec0


	//   ....[9]....
        /*0068*/ 	.word	0x00004fb0


	//   ....[10]....
        /*006c*/ 	.word	0x00005080


	//   ....[11]....
        /*0070*/ 	.word	0x00005170


	//   ....[12]....
        /*0074*/ 	.word	0x000051f0


	//   ....[13]....
        /*0078*/ 	.word	0x000052f0


	//   ....[14]....
        /*007c*/ 	.word	0x00005380


	//   ....[15]....
        /*0080*/ 	.word	0x00005470


	//   ....[16]....
        /*0084*/ 	.word	0x00005520


	//   ....[17]....
        /*0088*/ 	.word	0x00005600


	//   ....[18]....
        /*008c*/ 	.word	0x000056f0


	//----- nvinfo : EIATTR_COOP_GROUP_MASK_REGIDS
	.align		4
.L_39:
        /*0090*/ 	.byte	0x04, 0x29
        /*0092*/ 	.short	(.L_41 - .L_40)


	//   ....[0]....
.L_40:
        /*0094*/ 	.word	0xffffffff


	//   ....[1]....
        /*0098*/ 	.word	0xffffffff


	//   ....[2]....
        /*009c*/ 	.word	0xffffffff


	//   ....[3]....
        /*00a0*/ 	.word	0xffffffff


	//   ....[4]....
        /*00a4*/ 	.word	0xffffffff


	//   ....[5]....
        /*00a8*/ 	.word	0xffffffff


	//   ....[6]....
        /*00ac*/ 	.word	0xffffffff


	//   ....[7]....
        /*00b0*/ 	.word	0xffffffff


	//   ....[8]....
        /*00b4*/ 	.word	0xffffffff


	//   ....[9]....
        /*00b8*/ 	.word	0xffffffff


	//   ....[10]....
        /*00bc*/ 	.word	0xffffffff


	//   ....[11]....
        /*00c0*/ 	.word	0xffffffff


	//----- nvinfo : EIATTR_COOP_GROUP_INSTR_OFFSETS
	.align		4
.L_41:
        /*00c4*/ 	.byte	0x04, 0x28
        /*00c6*/ 	.short	(.L_43 - .L_42)


	//   ....[0]....
.L_42:
        /*00c8*/ 	.word	0x00000090


	//   ....[1]....
        /*00cc*/ 	.word	0x00000500


	//   ....[2]....
        /*00d0*/ 	.word	0x000006b0


	//   ....[3]....
        /*00d4*/ 	.word	0x00000850


	//   ....[4]....
        /*00d8*/ 	.word	0x00000950


	//   ....[5]....
        /*00dc*/ 	.word	0x00000aa0


	//   ....[6]....
        /*00e0*/ 	.word	0x000022a0


	//   ....[7]....
        /*00e4*/ 	.word	0x00003040


	//   ....[8]....
        /*00e8*/ 	.word	0x00003250


	//   ....[9]....
        /*00ec*/ 	.word	0x00003280


	//   ....[10]....
        /*00f0*/ 	.word	0x00003be0


	//   ....[11]....
        /*00f4*/ 	.word	0x00003e20


	//----- nvinfo : EIATTR_VRC_CTA_INIT_COUNT
	.align		4
.L_43:
        /*00f8*/ 	.byte	0x02, 0x4a
        /*00fa*/ 	.byte	0x80
	.zero		1


	//----- nvinfo : EIATTR_SYSCALL_OFFSETS
	.align		4
        /*00fc*/ 	.byte	0x04, 0x46
        /*00fe*/ 	.short	(.L_45 - .L_44)


	//   ....[0]....
.L_44:
        /*0100*/ 	.word	0x00006320


	//   ....[1]....
        /*0104*/ 	.word	0x00006410


	//   ....[2]....
        /*0108*/ 	.word	0x00006dd0


	//   ....[3]....
        /*010c*/ 	.word	0x00007780


	//   ....[4]....
        /*0110*/ 	.word	0x00008100


	//   ....[5]....
        /*0114*/ 	.word	0x00008ac0


	//   ....[6]....
        /*0118*/ 	.word	0x00009480


	//   ....[7]....
        /*011c*/ 	.word	0x00009e60


	//   ....[8]....
        /*0120*/ 	.word	0x0000a820


	//   ....[9]....
        /*0124*/ 	.word	0x0000b190


	//----- nvinfo : EIATTR_MBARRIER_INSTR_OFFSETS
	.align		4
.L_45:
        /*0128*/ 	.byte	0x04, 0x39
        /*012a*/ 	.short	(.L_47 - .L_46)


	//   ....[0]....
.L_46:
        /*012c*/ 	.word	0x000005e0
        /*0130*/ 	.word	0x000000ff
        /*0134*/ 	.word	0x00000000
        /*0138*/ 	.short	0x0100
        /*013a*/ 	.byte	0x04
	.zero		1


	//   ....[1]....
        /*013c*/ 	.word	0x000005f0
        /*0140*/ 	.word	0x000000ff
        /*0144*/ 	.word	0x00000030
        /*0148*/ 	.short	0x0100
        /*014a*/ 	.byte	0x04
	.zero		1


	//   ....[2]....
        /*014c*/ 	.word	0x00000600
        /*0150*/ 	.word	0x000000ff
        /*0154*/ 	.word	0x00000008
        /*0158*/ 	.short	0x0100
        /*015a*/ 	.byte	0x04
	.zero		1


	//   ....[3]....
        /*015c*/ 	.word	0x00000610
        /*0160*/ 	.word	0x000000ff
        /*0164*/ 	.word	0x00000038
        /*0168*/ 	.short	0x0100
        /*016a*/ 	.byte	0x04
	.zero		1


	//   ....[4]....
        /*016c*/ 	.word	0x00000620
        /*0170*/ 	.word	0x000000ff
        /*0174*/ 	.word	0x00000010
        /*0178*/ 	.short	0x0100
        /*017a*/ 	.byte	0x04
	.zero		1


	//   ....[5]....
        /*017c*/ 	.word	0x00000630
        /*0180*/ 	.word	0x000000ff
        /*0184*/ 	.word	0x00000040
        /*0188*/ 	.short	0x0100
        /*018a*/ 	.byte	0x04
	.zero		1


	//   ....[6]....
        /*018c*/ 	.word	0x00000640
        /*0190*/ 	.word	0x000000ff
        /*0194*/ 	.word	0x00000018
        /*0198*/ 	.short	0x0100
        /*019a*/ 	.byte	0x04
	.zero		1


	//   ....[7]....
        /*019c*/ 	.word	0x00000650
        /*01a0*/ 	.word	0x000000ff
        /*01a4*/ 	.word	0x00000048
        /*01a8*/ 	.short	0x0100
        /*01aa*/ 	.byte	0x04
	.zero		1


	//   ....[8]....
        /*01ac*/ 	.word	0x00000660
        /*01b0*/ 	.word	0x000000ff
        /*01b4*/ 	.word	0x00000020
        /*01b8*/ 	.short	0x0100
        /*01ba*/ 	.byte	0x04
	.zero		1


	//   ....[9]....
        /*01bc*/ 	.word	0x00000670
        /*01c0*/ 	.word	0x000000ff
        /*01c4*/ 	.word	0x00000050
        /*01c8*/ 	.short	0x0100
        /*01ca*/ 	.byte	0x04
	.zero		1


	//   ....[10]....
        /*01cc*/ 	.word	0x00000680
        /*01d0*/ 	.word	0x000000ff
        /*01d4*/ 	.word	0x00000028
        /*01d8*/ 	.short	0x0100
        /*01da*/ 	.byte	0x04
	.zero		1


	//   ....[11]....
        /*01dc*/ 	.word	0x00000690
        /*01e0*/ 	.word	0x000000ff
        /*01e4*/ 	.word	0x00000058
        /*01e8*/ 	.short	0x0100
        /*01ea*/ 	.byte	0x04
	.zero		1


	//   ....[12]....
        /*01ec*/ 	.word	0x000007c0
        /*01f0*/ 	.word	0x000000ff
        /*01f4*/ 	.word	0x00000060
        /*01f8*/ 	.short	0x0100
        /*01fa*/ 	.byte	0x04
	.zero		1


	//   ....[13]....
        /*01fc*/ 	.word	0x000007d0
        /*0200*/ 	.word	0x000000ff
        /*0204*/ 	.word	0x00000080
        /*0208*/ 	.short	0x0100
        /*020a*/ 	.byte	0x04
	.zero		1


	//   ....[14]....
        /*020c*/ 	.word	0x000007e0
        /*0210*/ 	.word	0x000000ff
        /*0214*/ 	.word	0x00000068
        /*0218*/ 	.short	0x0100
        /*021a*/ 	.byte	0x04
	.zero		1


	//   ....[15]....
        /*021c*/ 	.word	0x000007f0
        /*0220*/ 	.word	0x000000ff
        /*0224*/ 	.word	0x00000088
        /*0228*/ 	.short	0x0100
        /*022a*/ 	.byte	0x04
	.zero		1


	//   ....[16]....
        /*022c*/ 	.word	0x00000800
        /*0230*/ 	.word	0x000000ff
        /*0234*/ 	.word	0x00000070
        /*0238*/ 	.short	0x0100
        /*023a*/ 	.byte	0x04
	.zero		1


	//   ....[17]....
        /*023c*/ 	.word	0x00000810
        /*0240*/ 	.word	0x000000ff
        /*0244*/ 	.word	0x00000090
        /*0248*/ 	.short	0x0100
        /*024a*/ 	.byte	0x04
	.zero		1


	//   ....[18]....
        /*024c*/ 	.word	0x00000820
        /*0250*/ 	.word	0x000000ff
        /*0254*/ 	.word	0x00000078
        /*0258*/ 	.short	0x0100
        /*025a*/ 	.byte	0x04
	.zero		1


	//   ....[19]....
        /*025c*/ 	.word	0x00000830
        /*0260*/ 	.word	0x000000ff
        /*0264*/ 	.word	0x00000098
        /*0268*/ 	.short	0x0100
        /*026a*/ 	.byte	0x04
	.zero		1


	//   ....[20]....
        /*026c*/ 	.word	0x00000920
        /*0270*/ 	.word	0x000000ff
        /*0274*/ 	.word	0x000000a0
        /*0278*/ 	.short	0x0100
        /*027a*/ 	.byte	0x06
	.zero		1


	//   ....[21]....
        /*027c*/ 	.word	0x00000930
        /*0280*/ 	.word	0x000000ff
        /*0284*/ 	.word	0x000000a8
        /*0288*/ 	.short	0x0100
        /*028a*/ 	.byte	0x06
	.zero		1


	//   ....[22]....
        /*028c*/ 	.word	0x00000a70
        /*0290*/ 	.word	0x000000ff
        /*0294*/ 	.word	0x000000b0
        /*0298*/ 	.short	0x0100
        /*029a*/ 	.byte	0x06
	.zero		1


	//   ....[23]....
        /*029c*/ 	.word	0x00000a80
        /*02a0*/ 	.word	0x000000ff
        /*02a4*/ 	.word	0x000000b8
        /*02a8*/ 	.short	0x0100
        /*02aa*/ 	.byte	0x06
	.zero		1


	//   ....[24]....
        /*02ac*/ 	.word	0x00000bd0
        /*02b0*/ 	.word	0x000000ff
        /*02b4*/ 	.word	0x000000c0
        /*02b8*/ 	.short	0x0100
        /*02ba*/ 	.byte	0x04
	.zero		1


	//   ....[25]....
        /*02bc*/ 	.word	0x00000be0
        /*02c0*/ 	.word	0x000000ff
        /*02c4*/ 	.word	0x000000d0
        /*02c8*/ 	.short	0x0100
        /*02ca*/ 	.byte	0x04
	.zero		1


	//   ....[26]....
        /*02cc*/ 	.word	0x00000bf0
        /*02d0*/ 	.word	0x000000ff
        /*02d4*/ 	.word	0x000000c8
        /*02d8*/ 	.short	0x0100
        /*02da*/ 	.byte	0x04
	.zero		1


	//   ....[27]....
        /*02dc*/ 	.word	0x00000c00
        /*02e0*/ 	.word	0x000000ff
        /*02e4*/ 	.word	0x000000d8
        /*02e8*/ 	.short	0x0100
        /*02ea*/ 	.byte	0x04
	.zero		1


	//   ....[28]....
        /*02ec*/ 	.word	0x00001580
        /*02f0*/ 	.word	0x000000ff
        /*02f4*/ 	.word	0x00000030
        /*02f8*/ 	.short	0x010a
        /*02fa*/ 	.byte	0x04
	.zero		1


	//   ....[29]....
        /*02fc*/ 	.word	0x00001890
        /*0300*/ 	.word	0x000000ff
        /*0304*/ 	.word	0x00000030
        /*0308*/ 	.short	0x010a
        /*030a*/ 	.byte	0x09
	.zero		1


	//   ....[30]....
        /*030c*/ 	.word	0x00001a00
        /*0310*/ 	.word	0x000000ff
        /*0314*/ 	.word	0x00000030
        /*0318*/ 	.short	0x010a
        /*031a*/ 	.byte	0x08
	.zero		1


	//   ....[31]....
        /*031c*/ 	.word	0x00001c10
        /*0320*/ 	.word	0x000000ff
        /*0324*/ 	.word	0x000000a8
        /*0328*/ 	.short	0x0101
        /*032a*/ 	.byte	0x24
	.zero		1


	//   ....[32]....
        /*032c*/ 	.word	0x00001c40
        /*0330*/ 	.word	0x000000ff
        /*0334*/ 	.word	0x00000030
        /*0338*/ 	.short	0x010a
        /*033a*/ 	.byte	0x04
	.zero		1


	//   ....[33]....
        /*033c*/ 	.word	0x00001f20
        /*0340*/ 	.word	0x000000ff
        /*0344*/ 	.word	0x00000030
        /*0348*/ 	.short	0x010a
        /*034a*/ 	.byte	0x09
	.zero		1


	//   ....[34]....
        /*034c*/ 	.word	0x00002090
        /*0350*/ 	.word	0x000000ff
        /*0354*/ 	.word	0x00000030
        /*0358*/ 	.short	0x010a
        /*035a*/ 	.byte	0x08
	.zero		1


	//   ....[35]....
        /*035c*/ 	.word	0x000022b0
        /*0360*/ 	.word	0x000000ff
        /*0364*/ 	.word	0x000000b0
        /*0368*/ 	.short	0x010a
        /*036a*/ 	.byte	0x24
	.zero		1


	//   ....[36]....
        /*036c*/ 	.word	0x00002370
        /*0370*/ 	.word	0x000000ff
        /*0374*/ 	.word	0x00000000
        /*0378*/ 	.short	0x0101
        /*037a*/ 	.byte	0x04
	.zero		1


	//   ....[37]....
        /*037c*/ 	.word	0x00002970
        /*0380*/ 	.word	0x000000ff
        /*0384*/ 	.word	0x00000000
        /*0388*/ 	.short	0x010a
        /*038a*/ 	.byte	0x04
	.zero		1


	//   ....[38]....
        /*038c*/ 	.word	0x00002a10
        /*0390*/ 	.word	0x000000ff
        /*0394*/ 	.word	0x00000000
        /*0398*/ 	.short	0x010a
        /*039a*/ 	.byte	0x05
	.zero		1


	//   ....[39]....
        /*039c*/ 	.word	0x00002ab0
        /*03a0*/ 	.word	0x000000ff
        /*03a4*/ 	.word	0x00000000
        /*03a8*/ 	.short	0x010a
        /*03aa*/ 	.byte	0x05
	.zero		1


	//   ....[40]....
        /*03ac*/ 	.word	0x00002b50
        /*03b0*/ 	.word	0x000000ff
        /*03b4*/ 	.word	0x00000000
        /*03b8*/ 	.short	0x010a
        /*03ba*/ 	.byte	0x05
	.zero		1


	//   ....[41]....
        /*03bc*/ 	.word	0x00002bf0
        /*03c0*/ 	.word	0x000000ff
        /*03c4*/ 	.word	0x00000000
        /*03c8*/ 	.short	0x010a
        /*03ca*/ 	.byte	0x05
	.zero		1


	//   ....[42]....
        /*03cc*/ 	.word	0x00002ca0
        /*03d0*/ 	.word	0x00000000
        /*03d4*/ 	.word	0x00000000
        /*03d8*/ 	.short	0x010a
        /*03da*/ 	.byte	0xff
	.zero		1


	//   ....[43]....
        /*03dc*/ 	.word	0x00002df0
        /*03e0*/ 	.word	0x000000ff
        /*03e4*/ 	.word	0x000000b8
        /*03e8*/ 	.short	0x010a
        /*03ea*/ 	.byte	0x04
	.zero		1


	//   ....[44]....
        /*03ec*/ 	.word	0x00002e90
        /*03f0*/ 	.word	0x000000ff
        /*03f4*/ 	.word	0x000000b0
        /*03f8*/ 	.short	0x010a
        /*03fa*/ 	.byte	0x04
	.zero		1


	//   ....[45]....
        /*03fc*/ 	.word	0x00002f30
        /*0400*/ 	.word	0x000000ff
        /*0404*/ 	.word	0x00000000
        /*0408*/ 	.short	0x0101
        /*040a*/ 	.byte	0x05
	.zero		1


	//   ....[46]....
        /*040c*/ 	.word	0x00002f70
        /*0410*/ 	.word	0x000000ff
        /*0414*/ 	.word	0x000000b8
        /*0418*/ 	.short	0x0106
        /*041a*/ 	.byte	0x04
	.zero		1


	//   ....[47]....
        /*041c*/ 	.word	0x00002fb0
        /*0420*/ 	.word	0x00000000
        /*0424*/ 	.word	0x000000b8
        /*0428*/ 	.short	0x010a
        /*042a*/ 	.byte	0xff
	.zero		1


	//   ....[48]....
        /*042c*/ 	.word	0x00003520
        /*0430*/ 	.word	0x000000ff
        /*0434*/ 	.word	0x000000b0
        /*0438*/ 	.short	0x010a
        /*043a*/ 	.byte	0x14
	.zero		1


	//   ....[49]....
        /*043c*/ 	.word	0x000035d0
        /*0440*/ 	.word	0x000000ff
        /*0444*/ 	.word	0x00000000
        /*0448*/ 	.short	0x0101
        /*044a*/ 	.byte	0x19
	.zero		1


	//   ....[50]....
        /*044c*/ 	.word	0x000035e0
        /*0450*/ 	.word	0x000000ff
        /*0454*/ 	.word	0x000000d0
        /*0458*/ 	.short	0x010a
        /*045a*/ 	.byte	0x18
	.zero		1


	//   ....[51]....
        /*045c*/ 	.word	0x00003690
        /*0460*/ 	.word	0x000000ff
        /*0464*/ 	.word	0x00000000
        /*0468*/ 	.short	0x010a
        /*046a*/ 	.byte	0x04
	.zero		1


	//   ....[52]....
        /*046c*/ 	.word	0x000036e0
        /*0470*/ 	.word	0x000000ff
        /*0474*/ 	.word	0x00000000
        /*0478*/ 	.short	0x010a
        /*047a*/ 	.byte	0x12
	.zero		1


	//   ....[53]....
        /*047c*/ 	.word	0x00003830
        /*0480*/ 	.word	0x000000ff
        /*0484*/ 	.word	0x00000000
        /*0488*/ 	.short	0x010a
        /*048a*/ 	.byte	0x05
	.zero		1


	//   ....[54]....
        /*048c*/ 	.word	0x00003b30
        /*0490*/ 	.word	0x000000ff
        /*0494*/ 	.word	0x00000000
        /*0498*/ 	.short	0x010a
        /*049a*/ 	.byte	0x04
	.zero		1


	//   ....[55]....
        /*049c*/ 	.word	0x00003bc0
        /*04a0*/ 	.word	0x000000ff
        /*04a4*/ 	.word	0x00000000
        /*04a8*/ 	.short	0x010a
        /*04aa*/ 	.byte	0x04
	.zero		1


	//   ....[56]....
        /*04ac*/ 	.word	0x00004180
        /*04b0*/ 	.word	0x000000ff
        /*04b4*/ 	.word	0x000000b0
        /*04b8*/ 	.short	0x010a
        /*04ba*/ 	.byte	0x2a
	.zero		1


	//   ....[57]....
        /*04bc*/ 	.word	0x00004220
        /*04c0*/ 	.word	0x000000ff
        /*04c4*/ 	.word	0x00000000
        /*04c8*/ 	.short	0x0101
        /*04ca*/ 	.byte	0x45
	.zero		1


	//   ....[58]....
        /*04cc*/ 	.word	0x00004770
        /*04d0*/ 	.word	0x000000ff
        /*04d4*/ 	.word	0x000000a8
        /*04d8*/ 	.short	0x010a
        /*04da*/ 	.byte	0x2a
	.zero		1


	//   ....[59]....
        /*04dc*/ 	.word	0x00004910
        /*04e0*/ 	.word	0x000000ff
        /*04e4*/ 	.word	0x00000080
        /*04e8*/ 	.short	0x010a
        /*04ea*/ 	.byte	0x2a
	.zero		1


	//   ....[60]....
        /*04ec*/ 	.word	0x00004be0
        /*04f0*/ 	.word	0x000000ff
        /*04f4*/ 	.word	0x00000060
        /*04f8*/ 	.short	0x010b
        /*04fa*/ 	.byte	0x2a
	.zero		1


	//   ....[61]....
        /*04fc*/ 	.word	0x00004bf0
        /*0500*/ 	.word	0x000000ff
        /*0504*/ 	.word	0x00000000
        /*0508*/ 	.short	0x0101
        /*050a*/ 	.byte	0x30
	.zero		1


	//   ....[62]....
        /*050c*/ 	.word	0x00004c10
        /*0510*/ 	.word	0x000000ff
        /*0514*/ 	.word	0x00000088
        /*0518*/ 	.short	0x010a
        /*051a*/ 	.byte	0x2a
	.zero		1


	//   ....[63]....
        /*051c*/ 	.word	0x00004d90
        /*0520*/ 	.word	0x000000ff
        /*0524*/ 	.word	0x00000068
        /*0528*/ 	.short	0x010b
        /*052a*/ 	.byte	0x2a
	.zero		1


	//   ....[64]....
        /*052c*/ 	.word	0x00004da0
        /*0530*/ 	.word	0x000000ff
        /*0534*/ 	.word	0x00000000
        /*0538*/ 	.short	0x0101
        /*053a*/ 	.byte	0x2f
	.zero		1


	//   ....[65]....
        /*053c*/ 	.word	0x00004dc0
        /*0540*/ 	.word	0x000000ff
        /*0544*/ 	.word	0x00000090
        /*0548*/ 	.short	0x010a
        /*054a*/ 	.byte	0x2a
	.zero		1


	//   ....[66]....
        /*054c*/ 	.word	0x00004f40
        /*0550*/ 	.word	0x000000ff
        /*0554*/ 	.word	0x00000070
        /*0558*/ 	.short	0x010b
        /*055a*/ 	.byte	0x2a
	.zero		1


	//   ....[67]....
        /*055c*/ 	.word	0x00004f50
        /*0560*/ 	.word	0x000000ff
        /*0564*/ 	.word	0x00000000
        /*0568*/ 	.short	0x0101
        /*056a*/ 	.byte	0x2e
	.zero		1


	//   ....[68]....
        /*056c*/ 	.word	0x00004f70
        /*0570*/ 	.word	0x000000ff
        /*0574*/ 	.word	0x00000098
        /*0578*/ 	.short	0x010a
        /*057a*/ 	.byte	0x2a
	.zero		1


	//   ....[69]....
        /*057c*/ 	.word	0x00005100
        /*0580*/ 	.word	0x000000ff
        /*0584*/ 	.word	0x00000078
        /*0588*/ 	.short	0x010b
        /*058a*/ 	.byte	0x2a
	.zero		1


	//   ....[70]....
        /*058c*/ 	.word	0x00005110
        /*0590*/ 	.word	0x000000ff
        /*0594*/ 	.word	0x00000000
        /*0598*/ 	.short	0x0101
        /*059a*/ 	.byte	0x2d
	.zero		1


	//   ....[71]....
        /*059c*/ 	.word	0x00005130
        /*05a0*/ 	.word	0x000000ff
        /*05a4*/ 	.word	0x00000080
        /*05a8*/ 	.short	0x010a
        /*05aa*/ 	.byte	0x2a
	.zero		1


	//   ....[72]....
        /*05ac*/ 	.word	0x00005280
        /*05b0*/ 	.word	0x000000ff
        /*05b4*/ 	.word	0x00000060
        /*05b8*/ 	.short	0x010b
        /*05ba*/ 	.byte	0x2a
	.zero		1


	//   ....[73]....
        /*05bc*/ 	.word	0x00005290
        /*05c0*/ 	.word	0x000000ff
        /*05c4*/ 	.word	0x00000000
        /*05c8*/ 	.short	0x0101
        /*05ca*/ 	.byte	0x30
	.zero		1


	//   ....[74]....
        /*05cc*/ 	.word	0x000052b0
        /*05d0*/ 	.word	0x000000ff
        /*05d4*/ 	.word	0x00000088
        /*05d8*/ 	.short	0x010a
        /*05da*/ 	.byte	0x2a
	.zero		1


	//   ....[75]....
        /*05dc*/ 	.word	0x00005400
        /*05e0*/ 	.word	0x000000ff
        /*05e4*/ 	.word	0x00000068
        /*05e8*/ 	.short	0x010b
        /*05ea*/ 	.byte	0x2a
	.zero		1


	//   ....[76]....
        /*05ec*/ 	.word	0x00005410
        /*05f0*/ 	.word	0x000000ff
        /*05f4*/ 	.word	0x00000000
        /*05f8*/ 	.short	0x0101
        /*05fa*/ 	.byte	0x2f
	.zero		1


	//   ....[77]....
        /*05fc*/ 	.word	0x00005430
        /*0600*/ 	.word	0x000000ff
        /*0604*/ 	.word	0x00000090
        /*0608*/ 	.short	0x010a
        /*060a*/ 	.byte	0x2a
	.zero		1


	//   ....[78]....
        /*060c*/ 	.word	0x000055a0
        /*0610*/ 	.word	0x000000ff
        /*0614*/ 	.word	0x00000070
        /*0618*/ 	.short	0x010b
        /*061a*/ 	.byte	0x2a
	.zero		1


	//   ....[79]....
        /*061c*/ 	.word	0x000055b0
        /*0620*/ 	.word	0x000000ff
        /*0624*/ 	.word	0x00000000
        /*0628*/ 	.short	0x0101
        /*062a*/ 	.byte	0x2e
	.zero		1


	//   ....[80]....
        /*062c*/ 	.word	0x000055c0
        /*0630*/ 	.word	0x000000ff
        /*0634*/ 	.word	0x00000098
        /*0638*/ 	.short	0x010a
        /*063a*/ 	.byte	0x2a
	.zero		1


	//   ....[81]....
        /*063c*/ 	.word	0x00005760
        /*0640*/ 	.word	0x000000ff
        /*0644*/ 	.word	0x00000078
        /*0648*/ 	.short	0x010b
        /*064a*/ 	.byte	0x2a
	.zero		1


	//   ....[82]....
        /*064c*/ 	.word	0x00005770
        /*0650*/ 	.word	0x000000ff
        /*0654*/ 	.word	0x00000000
        /*0658*/ 	.short	0x0101
        /*065a*/ 	.byte	0x2d
	.zero		1


	//   ....[83]....
        /*065c*/ 	.word	0x00005790
        /*0660*/ 	.word	0x000000ff
        /*0664*/ 	.word	0x00000080
        /*0668*/ 	.short	0x010a
        /*066a*/ 	.byte	0x2a
	.zero		1


	//   ....[84]....
        /*066c*/ 	.word	0x000057b0
        /*0670*/ 	.word	0x000000ff
        /*0674*/ 	.word	0x00000088
        /*0678*/ 	.short	0x010a
        /*067a*/ 	.byte	0x2a
	.zero		1


	//   ....[85]....
        /*067c*/ 	.word	0x000057d0
        /*0680*/ 	.word	0x000000ff
        /*0684*/ 	.word	0x00000090
        /*0688*/ 	.short	0x010a
        /*068a*/ 	.byte	0x2a
	.zero		1


	//   ....[86]....
        /*068c*/ 	.word	0x00005820
        /*0690*/ 	.word	0x00000002
        /*0694*/ 	.word	0x00000098
        /*0698*/ 	.short	0x010a
        /*069a*/ 	.byte	0xff
	.zero		1


	//   ....[87]....
        /*069c*/ 	.word	0x00005ba0
        /*06a0*/ 	.word	0x000000ff
        /*06a4*/ 	.word	0x000000b0
        /*06a8*/ 	.short	0x010a
        /*06aa*/ 	.byte	0x31
	.zero		1


	//   ....[88]....
        /*06ac*/ 	.word	0x00005c70
        /*06b0*/ 	.word	0x000000ff
        /*06b4*/ 	.word	0x00000000
        /*06b8*/ 	.short	0x0101
        /*06ba*/ 	.byte	0x04
	.zero		1


	//   ....[89]....
        /*06bc*/ 	.word	0x00006910
        /*06c0*/ 	.word	0x000000ff
        /*06c4*/ 	.word	0x00000060
        /*06c8*/ 	.short	0x010a
        /*06ca*/ 	.byte	0x31
	.zero		1


	//   ....[90]....
        /*06cc*/ 	.word	0x000069b0
        /*06d0*/ 	.word	0x00000050
        /*06d4*/ 	.word	0x000000c0
        /*06d8*/ 	.short	0x010a
        /*06da*/ 	.byte	0xff
	.zero		1


	//   ....[91]....
        /*06dc*/ 	.word	0x00006bc0
        /*06e0*/ 	.word	0x000000ff
        /*06e4*/ 	.word	0x00000060
        /*06e8*/ 	.short	0x010a
        /*06ea*/ 	.byte	0x31
	.zero		1


	//   ....[92]....
        /*06ec*/ 	.word	0x00006cb0
        /*06f0*/ 	.word	0x00000050
        /*06f4*/ 	.word	0x000000c0
        /*06f8*/ 	.short	0x010a
        /*06fa*/ 	.byte	0xff
	.zero		1


	//   ....[93]....
        /*06fc*/ 	.word	0x000074b0
        /*0700*/ 	.word	0x00000000
        /*0704*/ 	.word	0x00000000
        /*0708*/ 	.short	0x0101
        /*070a*/ 	.byte	0xff
	.zero		1


	//   ....[94]....
        /*070c*/ 	.word	0x000074c0
        /*0710*/ 	.word	0x00000002
        /*0714*/ 	.word	0x00000060
        /*0718*/ 	.short	0x010a
        /*071a*/ 	.byte	0xff
	.zero		1


	//   ....[95]....
        /*071c*/ 	.word	0x000075a0
        /*0720*/ 	.word	0x00000002
        /*0724*/ 	.word	0x00000060
        /*0728*/ 	.short	0x010a
        /*072a*/ 	.byte	0xff
	.zero		1


	//   ....[96]....
        /*072c*/ 	.word	0x00007e30
        /*0730*/ 	.word	0x00000000
        /*0734*/ 	.word	0x00000000
        /*0738*/ 	.short	0x0101
        /*073a*/ 	.byte	0xff
	.zero		1


	//   ....[97]....
        /*073c*/ 	.word	0x00007e50
        /*0740*/ 	.word	0x00000006
        /*0744*/ 	.word	0x00000060
        /*0748*/ 	.short	0x010a
        /*074a*/ 	.byte	0xff
	.zero		1


	//   ....[98]....
        /*074c*/ 	.word	0x00007f20
        /*0750*/ 	.word	0x00000006
        /*0754*/ 	.word	0x00000060
        /*0758*/ 	.short	0x010a
        /*075a*/ 	.byte	0xff
	.zero		1


	//   ....[99]....
        /*075c*/ 	.word	0x000087b0
        /*0760*/ 	.word	0x0000000e
        /*0764*/ 	.word	0x00000000
        /*0768*/ 	.short	0x0101
        /*076a*/ 	.byte	0xff
	.zero		1


	//   ....[100]....
        /*076c*/ 	.word	0x000087d0
        /*0770*/ 	.word	0x00000000
        /*0774*/ 	.word	0x00000060
        /*0778*/ 	.short	0x010a
        /*077a*/ 	.byte	0xff
	.zero		1


	//   ....[101]....
        /*077c*/ 	.word	0x000088a0
        /*0780*/ 	.word	0x00000000
        /*0784*/ 	.word	0x00000060
        /*0788*/ 	.short	0x010a
        /*078a*/ 	.byte	0xff
	.zero		1


	//   ....[102]....
        /*078c*/ 	.word	0x00009160
        /*0790*/ 	.word	0x0000000e
        /*0794*/ 	.word	0x00000000
        /*0798*/ 	.short	0x0101
        /*079a*/ 	.byte	0xff
	.zero		1


	//   ....[103]....
        /*079c*/ 	.word	0x00009180
        /*07a0*/ 	.word	0x00000006
        /*07a4*/ 	.word	0x00000060
        /*07a8*/ 	.short	0x010a
        /*07aa*/ 	.byte	0xff
	.zero		1


	//   ....[104]....
        /*07ac*/ 	.word	0x00009250
        /*07b0*/ 	.word	0x00000006
        /*07b4*/ 	.word	0x00000060
        /*07b8*/ 	.short	0x010a
        /*07ba*/ 	.byte	0xff
	.zero		1


	//   ....[105]....
        /*07bc*/ 	.word	0x00009b40
        /*07c0*/ 	.word	0x0000000e
        /*07c4*/ 	.word	0x00000000
        /*07c8*/ 	.short	0x0101
        /*07ca*/ 	.byte	0xff
	.zero		1


	//   ....[106]....
        /*07cc*/ 	.word	0x00009b60
        /*07d0*/ 	.word	0x00000006
        /*07d4*/ 	.word	0x00000060
        /*07d8*/ 	.short	0x010a
        /*07da*/ 	.byte	0xff
	.zero		1


	//   ....[107]....
        /*07dc*/ 	.word	0x00009c30
        /*07e0*/ 	.word	0x00000006
        /*07e4*/ 	.word	0x00000060
        /*07e8*/ 	.short	0x010a
        /*07ea*/ 	.byte	0xff
	.zero		1


	//   ....[108]....
        /*07ec*/ 	.word	0x0000a500
        /*07f0*/ 	.word	0x0000000e
        /*07f4*/ 	.word	0x00000000
        /*07f8*/ 	.short	0x0101
        /*07fa*/ 	.byte	0xff
	.zero		1


	//   ....[109]....
        /*07fc*/ 	.word	0x0000a520
        /*0800*/ 	.word	0x00000006
        /*0804*/ 	.word	0x00000060
        /*0808*/ 	.short	0x010a
        /*080a*/ 	.byte	0xff
	.zero		1


	//   ....[110]....
        /*080c*/ 	.word	0x0000a5f0
        /*0810*/ 	.word	0x00000006
        /*0814*/ 	.word	0x00000060
        /*0818*/ 	.short	0x010a
        /*081a*/ 	.byte	0xff
	.zero		1


	//   ....[111]....
        /*081c*/ 	.word	0x0000aec0
        /*0820*/ 	.word	0x0000000e
        /*0824*/ 	.word	0x00000000
        /*0828*/ 	.short	0x0101
        /*082a*/ 	.byte	0xff
	.zero		1


	//   ....[112]....
        /*082c*/ 	.word	0x0000aee0
        /*0830*/ 	.word	0x00000000
        /*0834*/ 	.word	0x00000060
        /*0838*/ 	.short	0x010a
        /*083a*/ 	.byte	0xff
	.zero		1


	//   ....[113]....
        /*083c*/ 	.word	0x0000afb0
        /*0840*/ 	.word	0x00000000
        /*0844*/ 	.word	0x00000060
        /*0848*/ 	.short	0x010a
        /*084a*/ 	.byte	0xff
	.zero		1


	//   ....[114]....
        /*084c*/ 	.word	0x0000b490
        /*0850*/ 	.word	0x000000ff
        /*0854*/ 	.word	0x00000000
        /*0858*/ 	.short	0x0101
        /*085a*/ 	.byte	0x04
	.zero		1


	//   ....[115]....
        /*085c*/ 	.word	0x0000b8a0
        /*0860*/ 	.word	0x00000000
        /*0864*/ 	.word	0x00000000
        /*0868*/ 	.short	0x0101
        /*086a*/ 	.byte	0xff
	.zero		1


	//   ....[116]....
        /*086c*/ 	.word	0x0000bb30
        /*0870*/ 	.word	0x000000ff
        /*0874*/ 	.word	0x00000000
        /*0878*/ 	.short	0x0101
        /*087a*/ 	.byte	0x04
	.zero		1


	//   ....[117]....
        /*087c*/ 	.word	0x0000bb60
        /*0880*/ 	.word	0x00000000
        /*0884*/ 	.word	0x00000030
        /*0888*/ 	.short	0x010a
        /*088a*/ 	.byte	0xff
	.zero		1


	//   ....[118]....
        /*088c*/ 	.word	0x0000bbc0
        /*0890*/ 	.word	0x00000000
        /*0894*/ 	.word	0x00000030
        /*0898*/ 	.short	0x010a
        /*089a*/ 	.byte	0xff
	.zero		1


	//   ....[119]....
        /*089c*/ 	.word	0x0000bc20
        /*08a0*/ 	.word	0x00000000
        /*08a4*/ 	.word	0x000000b0
        /*08a8*/ 	.short	0x010a
        /*08aa*/ 	.byte	0xff
	.zero		1


	//   ....[120]....
        /*08ac*/ 	.word	0x0000bc80
        /*08b0*/ 	.word	0x00000000
        /*08b4*/ 	.word	0x00000000
        /*08b8*/ 	.short	0x010a
        /*08ba*/ 	.byte	0xff
	.zero		1


	//   ....[121]....
        /*08bc*/ 	.word	0x0000bce0
        /*08c0*/ 	.word	0x00000000
        /*08c4*/ 	.word	0x00000000
        /*08c8*/ 	.short	0x010a
        /*08ca*/ 	.byte	0xff
	.zero		1


	//   ....[122]....
        /*08cc*/ 	.word	0x0000bd40
        /*08d0*/ 	.word	0x00000000
        /*08d4*/ 	.word	0x00000000
        /*08d8*/ 	.short	0x010a
        /*08da*/ 	.byte	0xff
	.zero		1


	//   ....[123]....
        /*08dc*/ 	.word	0x0000bda0
        /*08e0*/ 	.word	0x00000000
        /*08e4*/ 	.word	0x00000000
        /*08e8*/ 	.short	0x010a
        /*08ea*/ 	.byte	0xff
	.zero		1


	//   ....[124]....
        /*08ec*/ 	.word	0x0000be00
        /*08f0*/ 	.word	0x00000000
        /*08f4*/ 	.word	0x00000000
        /*08f8*/ 	.short	0x010a
        /*08fa*/ 	.byte	0xff
	.zero		1


	//   ....[125]....
        /*08fc*/ 	.word	0x0000be60
        /*0900*/ 	.word	0x00000004
        /*0904*/ 	.word	0x000000b8
        /*0908*/ 	.short	0x010a
        /*090a*/ 	.byte	0xff
	.zero		1


	//   ....[126]....
        /*090c*/ 	.word	0x0000bec0
        /*0910*/ 	.word	0x00000004
        /*0914*/ 	.word	0x000000b0
        /*0918*/ 	.short	0x010a
        /*091a*/ 	.byte	0xff
	.zero		1


	//   ....[127]....
        /*091c*/ 	.word	0x0000bf20
        /*0920*/ 	.word	0x00000000
        /*0924*/ 	.word	0x000000b0
        /*0928*/ 	.short	0x010a
        /*092a*/ 	.byte	0xff
	.zero		1


	//   ....[128]....
        /*092c*/ 	.word	0x0000bf80
        /*0930*/ 	.word	0x00000004
        /*0934*/ 	.word	0x000000d0
        /*0938*/ 	.short	0x010a
        /*093a*/ 	.byte	0xff
	.zero		1


	//   ....[129]....
        /*093c*/ 	.word	0x0000bfe0
        /*0940*/ 	.word	0x00000000
        /*0944*/ 	.word	0x00000000
        /*0948*/ 	.short	0x010a
        /*094a*/ 	.byte	0xff
	.zero		1


	//   ....[130]....
        /*094c*/ 	.word	0x0000c040
        /*0950*/ 	.word	0x00000000
        /*0954*/ 	.word	0x00000000
        /*0958*/ 	.short	0x010a
        /*095a*/ 	.byte	0xff
	.zero		1


	//   ....[131]....
        /*095c*/ 	.word	0x0000c0a0
        /*0960*/ 	.word	0x00000000
        /*0964*/ 	.word	0x00000000
        /*0968*/ 	.short	0x010a
        /*096a*/ 	.byte	0xff
	.zero		1


	//   ....[132]....
        /*096c*/ 	.word	0x0000c100
        /*0970*/ 	.word	0x00000000
        /*0974*/ 	.word	0x000000b0
        /*0978*/ 	.short	0x010a
        /*097a*/ 	.byte	0xff
	.zero		1


	//   ....[133]....
        /*097c*/ 	.word	0x0000c160
        /*0980*/ 	.word	0x00000000
        /*0984*/ 	.word	0x000000a8
        /*0988*/ 	.short	0x010a
        /*098a*/ 	.byte	0xff
	.zero		1


	//   ....[134]....
        /*098c*/ 	.word	0x0000c1c0
        /*0990*/ 	.word	0x00000002
        /*0994*/ 	.word	0x00000080
        /*0998*/ 	.short	0x010a
        /*099a*/ 	.byte	0xff
	.zero		1


	//   ....[135]....
        /*099c*/ 	.word	0x0000c220
        /*09a0*/ 	.word	0x00000002
        /*09a4*/ 	.word	0x00000088
        /*09a8*/ 	.short	0x010a
        /*09aa*/ 	.byte	0xff
	.zero		1


	//   ....[136]....
        /*09ac*/ 	.word	0x0000c280
        /*09b0*/ 	.word	0x00000002
        /*09b4*/ 	.word	0x00000090
        /*09b8*/ 	.short	0x010a
        /*09ba*/ 	.byte	0xff
	.zero		1


	//   ....[137]....
        /*09bc*/ 	.word	0x0000c2e0
        /*09c0*/ 	.word	0x00000002
        /*09c4*/ 	.word	0x00000098
        /*09c8*/ 	.short	0x010a
        /*09ca*/ 	.byte	0xff
	.zero		1


	//   ....[138]....
        /*09cc*/ 	.word	0x0000c340
        /*09d0*/ 	.word	0x00000002
        /*09d4*/ 	.word	0x00000080
        /*09d8*/ 	.short	0x010a
        /*09da*/ 	.byte	0xff
	.zero		1


	//   ....[139]....
        /*09dc*/ 	.word	0x0000c3a0
        /*09e0*/ 	.word	0x00000002
        /*09e4*/ 	.word	0x00000088
        /*09e8*/ 	.short	0x010a
        /*09ea*/ 	.byte	0xff
	.zero		1


	//   ....[140]....
        /*09ec*/ 	.word	0x0000c400
        /*09f0*/ 	.word	0x00000002
        /*09f4*/ 	.word	0x00000090
        /*09f8*/ 	.short	0x010a
        /*09fa*/ 	.byte	0xff
	.zero		1


	//   ....[141]....
        /*09fc*/ 	.word	0x0000c460
        /*0a00*/ 	.word	0x00000000
        /*0a04*/ 	.word	0x00000098
        /*0a08*/ 	.short	0x010a
        /*0a0a*/ 	.byte	0xff
	.zero		1


	//   ....[142]....
        /*0a0c*/ 	.word	0x0000c4c0
        /*0a10*/ 	.word	0x00000000
        /*0a14*/ 	.word	0x00000080
        /*0a18*/ 	.short	0x010a
        /*0a1a*/ 	.byte	0xff
	.zero		1


	//   ....[143]....
        /*0a1c*/ 	.word	0x0000c520
        /*0a20*/ 	.word	0x00000000
        /*0a24*/ 	.word	0x00000088
        /*0a28*/ 	.short	0x010a
        /*0a2a*/ 	.byte	0xff
	.zero		1


	//   ....[144]....
        /*0a2c*/ 	.word	0x0000c580
        /*0a30*/ 	.word	0x00000002
        /*0a34*/ 	.word	0x00000090
        /*0a38*/ 	.short	0x010a
        /*0a3a*/ 	.byte	0xff
	.zero		1


	//   ....[145]....
        /*0a3c*/ 	.word	0x0000c5e0
        /*0a40*/ 	.word	0x00000000
        /*0a44*/ 	.word	0x000000b0
        /*0a48*/ 	.short	0x010a
        /*0a4a*/ 	.byte	0xff
	.zero		1


	//   ....[146]....
        /*0a4c*/ 	.word	0x0000c640
        /*0a50*/ 	.word	0x00000002
        /*0a54*/ 	.word	0x00000060
        /*0a58*/ 	.short	0x010a
        /*0a5a*/ 	.byte	0xff
	.zero		1


	//   ....[147]....
        /*0a5c*/ 	.word	0x0000c690
        /*0a60*/ 	.word	0x00000050
        /*0a64*/ 	.word	0x000000c0
        /*0a68*/ 	.short	0x010a
        /*0a6a*/ 	.byte	0xff
	.zero		1


	//   ....[148]....
        /*0a6c*/ 	.word	0x0000c6e0
        /*0a70*/ 	.word	0x00000002
        /*0a74*/ 	.word	0x00000060
        /*0a78*/ 	.short	0x010a
        /*0a7a*/ 	.byte	0xff
	.zero		1


	//   ....[149]....
        /*0a7c*/ 	.word	0x0000c730
        /*0a80*/ 	.word	0x00000006
        /*0a84*/ 	.word	0x00000060
        /*0a88*/ 	.short	0x010a
        /*0a8a*/ 	.byte	0xff
	.zero		1


	//   ....[150]....
        /*0a8c*/ 	.word	0x0000c780
        /*0a90*/ 	.word	0x00000000
        /*0a94*/ 	.word	0x00000060
        /*0a98*/ 	.short	0x010a
        /*0a9a*/ 	.byte	0xff
	.zero		1


	//   ....[151]....
        /*0a9c*/ 	.word	0x0000c7d0
        /*0aa0*/ 	.word	0x00000006
        /*0aa4*/ 	.word	0x00000060
        /*0aa8*/ 	.short	0x010a
        /*0aaa*/ 	.byte	0xff
	.zero		1


	//   ....[152]....
        /*0aac*/ 	.word	0x0000c820
        /*0ab0*/ 	.word	0x00000006
        /*0ab4*/ 	.word	0x00000060
        /*0ab8*/ 	.short	0x010a
        /*0aba*/ 	.byte	0xff
	.zero		1


	//   ....[153]....
        /*0abc*/ 	.word	0x0000c870
        /*0ac0*/ 	.word	0x00000006
        /*0ac4*/ 	.word	0x00000060
        /*0ac8*/ 	.short	0x010a
        /*0aca*/ 	.byte	0xff
	.zero		1


	//   ....[154]....
        /*0acc*/ 	.word	0x0000c8c0
        /*0ad0*/ 	.word	0x00000000
        /*0ad4*/ 	.word	0x00000060
        /*0ad8*/ 	.short	0x010a
        /*0ada*/ 	.byte	0xff
	.zero		1


	//----- nvinfo : EIATTR_NUM_MBARRIERS
	.align		4
.L_47:
        /*0adc*/ 	.byte	0x03, 0x38
        /*0ade*/ 	.short	0x001c


	//----- nvinfo : EIATTR_EXIT_INSTR_OFFSETS
	.align		4
        /*0ae0*/ 	.byte	0x04, 0x1c
        /*0ae2*/ 	.short	(.L_49 - .L_48)


	//   ....[0]....
.L_48:
        /*0ae4*/ 	.word	0x00002cd0


	//   ....[1]....
        /*0ae8*/ 	.word	0x00002f80


	//   ....[2]....
        /*0aec*/ 	.word	0x00002fe0


	//   ....[3]....
        /*0af0*/ 	.word	0x00003e30


	//   ....[4]....
        /*0af4*/ 	.word	0x00005850


	//   ....[5]....
        /*0af8*/ 	.word	0x00005890


	//   ....[6]....
        /*0afc*/ 	.word	0x0000ba10


	//   ....[7]....
        /*0b00*/ 	.word	0x0000ba90


	//   ....[8]....
        /*0b04*/ 	.word	0x0000bac0


	//   ....[9]....
        /*0b08*/ 	.word	0x0000bb40


	//----- nvinfo : EIATTR_MAX_THREADS
	.align		4
.L_49:
        /*0b0c*/ 	.byte	0x04, 0x05
        /*0b0e*/ 	.short	(.L_51 - .L_50)
.L_50:
        /*0b10*/ 	.word	0x00000100
        /*0b14*/ 	.word	0x00000001
        /*0b18*/ 	.word	0x00000001


	//----- nvinfo : EIATTR_CRS_STACK_SIZE
	.align		4
.L_51:
        /*0b1c*/ 	.byte	0x04, 0x1e
        /*0b1e*/ 	.short	(.L_53 - .L_52)
.L_52:
        /*0b20*/ 	.word	0x00000000


	//----- nvinfo : EIATTR_CBANK_PARAM_SIZE
	.align		4
.L_53:
        /*0b24*/ 	.byte	0x03, 0x19
        /*0b26*/ 	.short	0x0900


	//----- nvinfo : EIATTR_PARAM_CBANK
	.align		4
        /*0b28*/ 	.byte	0x04, 0x0a
        /*0b2a*/ 	.short	(.L_55 - .L_54)
	.align		4
.L_54:
        /*0b2c*/ 	.word	index@(.nv.constant0._ZN7cutlass13device_kernelINS_4conv6kernel13ConvUniversalINS1_16ConvProblemShapeILNS1_8OperatorE0ELi3EEENS1_10collective14CollectiveConvINS1_47MainloopSm100TmaUmmaWarpSpecializedImplicitGemmILS5_0ELi6ELi3ELi1ELi2EN4cute5tupleIJNSA_1CILi1EEESD_SD_EEEEENSB_IJNSC_ILi128EEESG_NSB_IJNSC_ILi32EEEEEEEEENS_10tfloat32_tESK_NSA_8TiledMMAINSA_8MMA_AtomIJNSA_17SM100_MMA_TF32_SSISK_SK_fLi128ELi128ELNSA_4UMMA5MajorE0ELSP_0ELNSO_7ScaleInE0ELSQ_0EEEEEENSA_6LayoutISE_NSB_IJNSC_ILi0EEESU_SU_EEEEENSB_IJNSA_10UnderscoreESX_SX_EEEEENS7_6detail27Sm100ImplicitGemmTileTraitsINSA_20SM90_TMA_LOAD_IM2COLENSA_14ComposedLayoutINSA_7SwizzleILi3ELi4ELi3EEENSA_18smem_ptr_flag_bitsILi32EEENST_INSB_IJNSC_ILi8EEESH_EEENSB_IJSH_SD_EEEEEEEvEENS11_INSA_13SM90_TMA_LOADES1C_vEEEENS_8epilogue10collective18CollectiveEpilogueINS1H_23Sm100TmaWarpSpecializedILi4ELi2ELi16ELb1ELb0EEEJSJ_NSB_IJNST_ISG_SD_EENST_INSC_ILi16EEESD_EEEEESK_NSB_IJNSB_IJllllEEESD_SU_EEESK_S1R_NS1H_6fusion15FusionCallbacksIS1L_NS1S_17LinearCombinationISK_fSK_fLNS_15FloatRoundStyleE2EEESJ_S1P_JEEENSA_5SM1004TMEM4LOAD26SM100_TMEM_LOAD_32dp32b16xES12_NS13_INS14_ILi2ELi4ELi3EEES17_NST_INSB_IJS18_S1N_EEENSB_IJS1N_SD_EEEEEEENSA_39AutoVectorizingCopyWithAssumedAlignmentILi128EEENSA_21SM90_TMA_STORE_IM2COLES26_S28_S28_EEEvvEEEEvNT_6ParamsE)
        /*0b30*/ 	.short	0x0380
        /*0b32*/ 	.short	0x0900


	//----- nvinfo : EIATTR_SW_WAR
	.align		4
.L_55:
        /*0b34*/ 	.byte	0x04, 0x36
        /*0b36*/ 	.short	(.L_57 - .L_56)
.L_56:
        /*0b38*/ 	.word	0x00000008
.L_57:


//--------------------- .nv.callgraph             --------------------------
	.section	.nv.callgraph,"",@"SHT_CUDA_CALLGRAPH"
	.align	4
	.sectionentsize	8
	.align		4
        /*0000*/ 	.word	0x00000000
	.align		4
        /*0004*/ 	.word	0xffffffff
	.align		4
        /*0008*/ 	.word	index@(_ZN7cutlass13device_kernelINS_4conv6kernel13ConvUniversalINS1_16ConvProblemShapeILNS1_8OperatorE0ELi3EEENS1_10collective14CollectiveConvINS1_47MainloopSm100TmaUmmaWarpSpecializedImplicitGemmILS5_0ELi6ELi3ELi1ELi2EN4cute5tupleIJNSA_1CILi1EEESD_SD_EEEEENSB_IJNSC_ILi128EEESG_NSB_IJNSC_ILi32EEEEEEEEENS_10tfloat32_tESK_NSA_8TiledMMAINSA_8MMA_AtomIJNSA_17SM100_MMA_TF32_SSISK_SK_fLi128ELi128ELNSA_4UMMA5MajorE0ELSP_0ELNSO_7ScaleInE0ELSQ_0EEEEEENSA_6LayoutISE_NSB_IJNSC_ILi0EEESU_SU_EEEEENSB_IJNSA_10UnderscoreESX_SX_EEEEENS7_6detail27Sm100ImplicitGemmTileTraitsINSA_20SM90_TMA_LOAD_IM2COLENSA_14ComposedLayoutINSA_7SwizzleILi3ELi4ELi3EEENSA_18smem_ptr_flag_bitsILi32EEENST_INSB_IJNSC_ILi8EEESH_EEENSB_IJSH_SD_EEEEEEEvEENS11_INSA_13SM90_TMA_LOADES1C_vEEEENS_8epilogue10collective18CollectiveEpilogueINS1H_23Sm100TmaWarpSpecializedILi4ELi2ELi16ELb1ELb0EEEJSJ_NSB_IJNST_ISG_SD_EENST_INSC_ILi16EEESD_EEEEESK_NSB_IJNSB_IJllllEEESD_SU_EEESK_S1R_NS1H_6fusion15FusionCallbacksIS1L_NS1S_17LinearCombinationISK_fSK_fLNS_15FloatRoundStyleE2EEESJ_S1P_JEEENSA_5SM1004TMEM4LOAD26SM100_TMEM_LOAD_32dp32b16xES12_NS13_INS14_ILi2ELi4ELi3EEES17_NST_INSB_IJS18_S1N_EEENSB_IJS1N_SD_EEEEEEENSA_39AutoVectorizingCopyWithAssumedAlignmentILi128EEENSA_21SM90_TMA_STORE_IM2COLES26_S28_S28_EEEvvEEEEvNT_6ParamsE)
	.align		4
        /*000c*/ 	.word	index@(__assertfail)
	.align		4
        /*0010*/ 	.word	0x00000000
	.align		4
        /*0014*/ 	.word	0xfffffffe
	.align		4
        /*0018*/ 	.word	0x00000000
	.align		4
        /*001c*/ 	.word	0xfffffffd
	.align		4
        /*0020*/ 	.word	0x00000000
	.align		4
        /*0024*/ 	.word	0xfffffffc


//--------------------- .nv.constant4             --------------------------
	.section	.nv.constant4,"a",@progbits
	.align	8
	.align		8
.nv.constant4:
        /*0000*/ 	.dword	__assertfail
	.align		8
        /*0008*/ 	.dword	__unnamed_1
	.align		8
        /*0010*/ 	.dword	__unnamed_2
	.align		8
        /*0018*/ 	.dword	_ZN39_INTERNAL_2e97f845_4_k_cu_3acc7aa0_37354cuda3std3__45__cpo5beginE
	.align		8
        /*0020*/ 	.dword	_ZN39_INTERNAL_2e97f845_4_k_cu_3acc7aa0_37354cuda3std3__45__cpo3endE
	.align		8
        /*0028*/ 	.dword	_ZN39_INTERNAL_2e97f845_4_k_cu_3acc7aa0_37354cuda3std3__45__cpo6cbeginE
	.align		8
        /*0030*/ 	.dword	_ZN39_INTERNAL_2e97f845_4_k_cu_3acc7aa0_37354cuda3std3__45__cpo4cendE
	.align		8
        /*0038*/ 	.dword	_ZN39_INTERNAL_2e97f845_4_k_cu_3acc7aa0_37354cuda3std3__441_GLOBAL__N__2e97f845_4_k_cu_3acc7aa0_37356ignoreE
	.align		8
        /*0040*/ 	.dword	_ZN39_INTERNAL_2e97f845_4_k_cu_3acc7aa0_37354cuda3std3__419piecewise_constructE
	.align		8
        /*0048*/ 	.dword	_ZN39_INTERNAL_2e97f845_4_k_cu_3acc7aa0_37354cuda3std3__48in_placeE
	.align		8
        /*0050*/ 	.dword	_ZN39_INTERNAL_2e97f845_4_k_cu_3acc7aa0_37354cuda3std6ranges3__45__cpo4swapE
	.align		8
        /*0058*/ 	.dword	_ZN39_INTERNAL_2e97f845_4_k_cu_3acc7aa0_37354cuda3std6ranges3__45__cpo9iter_moveE
	.align		8
        /*0060*/ 	.dword	_ZN39_INTERNAL_2e97f845_4_k_cu_3acc7aa0_37354cute7productE
	.align		8
        /*0068*/ 	.dword	_ZN39_INTERNAL_2e97f845_4_k_cu_3acc7aa0_37354cute1_E
	.align		8
        /*0070*/ 	.dword	$str$27
	.align		8
        /*0078*/ 	.dword	$str$28
	.align		8
        /*0080*/ 	.dword	$str$29
	.align		8
        /*0088*/ 	.dword	$str$30


//--------------------- .text._ZN7cutlass13device_kernelINS_4conv6kernel13ConvUniversalINS1_16ConvProblemShapeILNS1_8OperatorE0ELi3EEENS1_10collective14CollectiveConvINS1_47MainloopSm100TmaUmmaWarpSpecializedImplicitGemmILS5_0ELi6ELi3ELi1ELi2EN4cute5tupleIJNSA_1CILi1EEESD_SD_EEEEENSB_IJNSC_ILi128EEESG_NSB_IJNSC_ILi32EEEEEEEEENS_10tfloat32_tESK_NSA_8TiledMMAINSA_8MMA_AtomIJNSA_17SM100_MMA_TF32_SSISK_SK_fLi128ELi128ELNSA_4UMMA5MajorE0ELSP_0ELNSO_7ScaleInE0ELSQ_0EEEEEENSA_6LayoutISE_NSB_IJNSC_ILi0EEESU_SU_EEEEENSB_IJNSA_10UnderscoreESX_SX_EEEEENS7_6detail27Sm100ImplicitGemmTileTraitsINSA_20SM90_TMA_LOAD_IM2COLENSA_14ComposedLayoutINSA_7SwizzleILi3ELi4ELi3EEENSA_18smem_ptr_flag_bitsILi32EEENST_INSB_IJNSC_ILi8EEESH_EEENSB_IJSH_SD_EEEEEEEvEENS11_INSA_13SM90_TMA_LOADES1C_vEEEENS_8epilogue10collective18CollectiveEpilogueINS1H_23Sm100TmaWarpSpecializedILi4ELi2ELi16ELb1ELb0EEEJSJ_NSB_IJNST_ISG_SD_EENST_INSC_ILi16EEESD_EEEEESK_NSB_IJNSB_IJllllEEESD_SU_EEESK_S1R_NS1H_6fusion15FusionCallbacksIS1L_NS1S_17LinearCombinationISK_fSK_fLNS_15FloatRoundStyleE2EEESJ_S1P_JEEENSA_5SM1004TMEM4LOAD26SM100_TMEM_LOAD_32dp32b16xES12_NS13_INS14_ILi2ELi4ELi3EEES17_NST_INSB_IJS18_S1N_EEENSB_IJS1N_SD_EEEEEEENSA_39AutoVectorizingCopyWithAssumedAlignmentILi128EEENSA_21SM90_TMA_STORE_IM2COLES26_S28_S28_EEEvvEEEEvNT_6ParamsE --------------------------
	.section	.text._ZN7cutlass13device_kernelINS_4conv6kernel13ConvUniversalINS1_16ConvProblemShapeILNS1_8OperatorE0ELi3EEENS1_10collective14CollectiveConvINS1_47MainloopSm100TmaUmmaWarpSpecializedImplicitGemmILS5_0ELi6ELi3ELi1ELi2EN4cute5tupleIJNSA_1CILi1EEESD_SD_EEEEENSB_IJNSC_ILi128EEESG_NSB_IJNSC_ILi32EEEEEEEEENS_10tfloat32_tESK_NSA_8TiledMMAINSA_8MMA_AtomIJNSA_17SM100_MMA_TF32_SSISK_SK_fLi128ELi128ELNSA_4UMMA5MajorE0ELSP_0ELNSO_7ScaleInE0ELSQ_0EEEEEENSA_6LayoutISE_NSB_IJNSC_ILi0EEESU_SU_EEEEENSB_IJNSA_10UnderscoreESX_SX_EEEEENS7_6detail27Sm100ImplicitGemmTileTraitsINSA_20SM90_TMA_LOAD_IM2COLENSA_14ComposedLayoutINSA_7SwizzleILi3ELi4ELi3EEENSA_18smem_ptr_flag_bitsILi32EEENST_INSB_IJNSC_ILi8EEESH_EEENSB_IJSH_SD_EEEEEEEvEENS11_INSA_13SM90_TMA_LOADES1C_vEEEENS_8epilogue10collective18CollectiveEpilogueINS1H_23Sm100TmaWarpSpecializedILi4ELi2ELi16ELb1ELb0EEEJSJ_NSB_IJNST_ISG_SD_EENST_INSC_ILi16EEESD_EEEEESK_NSB_IJNSB_IJllllEEESD_SU_EEESK_S1R_NS1H_6fusion15FusionCallbacksIS1L_NS1S_17LinearCombinationISK_fSK_fLNS_15FloatRoundStyleE2EEESJ_S1P_JEEENSA_5SM1004TMEM4LOAD26SM100_TMEM_LOAD_32dp32b16xES12_NS13_INS14_ILi2ELi4ELi3EEES17_NST_INSB_IJS18_S1N_EEENSB_IJS1N_SD_EEEEEEENSA_39AutoVectorizingCopyWithAssumedAlignmentILi128EEENSA_21SM90_TMA_STORE_IM2COLES26_S28_S28_EEEvvEEEEvNT_6ParamsE,"ax",@progbits
	.align	128
.text._ZN7cutlass13device_kernelINS_4conv6kernel13ConvUniversalINS1_16ConvProblemShapeILNS1_8OperatorE0ELi3EEENS1_10collective14CollectiveConvINS1_47MainloopSm100TmaUmmaWarpSpecializedImplicitGemmILS5_0ELi6ELi3ELi1ELi2EN4cute5tupleIJNSA_1CILi1EEESD_SD_EEEEENSB_IJNSC_ILi128EEESG_NSB_IJNSC_ILi32EEEEEEEEENS_10tfloat32_tESK_NSA_8TiledMMAINSA_8MMA_AtomIJNSA_17SM100_MMA_TF32_SSISK_SK_fLi128ELi128ELNSA_4UMMA5MajorE0ELSP_0ELNSO_7ScaleInE0ELSQ_0EEEEEENSA_6LayoutISE_NSB_IJNSC_ILi0EEESU_SU_EEEEENSB_IJNSA_10UnderscoreESX_SX_EEEEENS7_6detail27Sm100ImplicitGemmTileTraitsINSA_20SM90_TMA_LOAD_IM2COLENSA_14ComposedLayoutINSA_7SwizzleILi3ELi4ELi3EEENSA_18smem_ptr_flag_bitsILi32EEENST_INSB_IJNSC_ILi8EEESH_EEENSB_IJSH_SD_EEEEEEEvEENS11_INSA_13SM90_TMA_LOADES1C_vEEEENS_8epilogue10collective18CollectiveEpilogueINS1H_23Sm100TmaWarpSpecializedILi4ELi2ELi16ELb1ELb0EEEJSJ_NSB_IJNST_ISG_SD_EENST_INSC_ILi16EEESD_EEEEESK_NSB_IJNSB_IJllllEEESD_SU_EEESK_S1R_NS1H_6fusion15FusionCallbacksIS1L_NS1S_17LinearCombinationISK_fSK_fLNS_15FloatRoundStyleE2EEESJ_S1P_JEEENSA_5SM1004TMEM4LOAD26SM100_TMEM_LOAD_32dp32b16xES12_NS13_INS14_ILi2ELi4ELi3EEES17_NST_INSB_IJS18_S1N_EEENSB_IJS1N_SD_EEEEEEENSA_39AutoVectorizingCopyWithAssumedAlignmentILi128EEENSA_21SM90_TMA_STORE_IM2COLES26_S28_S28_EEEvvEEEEvNT_6ParamsE:
        .type           _ZN7cutlass13device_kernelINS_4conv6kernel13ConvUniversalINS1_16ConvProblemShapeILNS1_8OperatorE0ELi3EEENS1_10collective14CollectiveConvINS1_47MainloopSm100TmaUmmaWarpSpecializedImplicitGemmILS5_0ELi6ELi3ELi1ELi2EN4cute5tupleIJNSA_1CILi1EEESD_SD_EEEEENSB_IJNSC_ILi128EEESG_NSB_IJNSC_ILi32EEEEEEEEENS_10tfloat32_tESK_NSA_8TiledMMAINSA_8MMA_AtomIJNSA_17SM100_MMA_TF32_SSISK_SK_fLi128ELi128ELNSA_4UMMA5MajorE0ELSP_0ELNSO_7ScaleInE0ELSQ_0EEEEEENSA_6LayoutISE_NSB_IJNSC_ILi0EEESU_SU_EEEEENSB_IJNSA_10UnderscoreESX_SX_EEEEENS7_6detail27Sm100ImplicitGemmTileTraitsINSA_20SM90_TMA_LOAD_IM2COLENSA_14ComposedLayoutINSA_7SwizzleILi3ELi4ELi3EEENSA_18smem_ptr_flag_bitsILi32EEENST_INSB_IJNSC_ILi8EEESH_EEENSB_IJSH_SD_EEEEEEEvEENS11_INSA_13SM90_TMA_LOADES1C_vEEEENS_8epilogue10collective18CollectiveEpilogueINS1H_23Sm100TmaWarpSpecializedILi4ELi2ELi16ELb1ELb0EEEJSJ_NSB_IJNST_ISG_SD_EENST_INSC_ILi16EEESD_EEEEESK_NSB_IJNSB_IJllllEEESD_SU_EEESK_S1R_NS1H_6fusion15FusionCallbacksIS1L_NS1S_17LinearCombinationISK_fSK_fLNS_15FloatRoundStyleE2EEESJ_S1P_JEEENSA_5SM1004TMEM4LOAD26SM100_TMEM_LOAD_32dp32b16xES12_NS13_INS14_ILi2ELi4ELi3EEES17_NST_INSB_IJS18_S1N_EEENSB_IJS1N_SD_EEEEEEENSA_39AutoVectorizingCopyWithAssumedAlignmentILi128EEENSA_21SM90_TMA_STORE_IM2COLES26_S28_S28_EEEvvEEEEvNT_6ParamsE,@function
        .size           _ZN7cutlass13device_kernelINS_4conv6kernel13ConvUniversalINS1_16ConvProblemShapeILNS1_8OperatorE0ELi3EEENS1_10collective14CollectiveConvINS1_47MainloopSm100TmaUmmaWarpSpecializedImplicitGemmILS5_0ELi6ELi3ELi1ELi2EN4cute5tupleIJNSA_1CILi1EEESD_SD_EEEEENSB_IJNSC_ILi128EEESG_NSB_IJNSC_ILi32EEEEEEEEENS_10tfloat32_tESK_NSA_8TiledMMAINSA_8MMA_AtomIJNSA_17SM100_MMA_TF32_SSISK_SK_fLi128ELi128ELNSA_4UMMA5MajorE0ELSP_0ELNSO_7ScaleInE0ELSQ_0EEEEEENSA_6LayoutISE_NSB_IJNSC_ILi0EEESU_SU_EEEEENSB_IJNSA_10UnderscoreESX_SX_EEEEENS7_6detail27Sm100ImplicitGemmTileTraitsINSA_20SM90_TMA_LOAD_IM2COLENSA_14ComposedLayoutINSA_7SwizzleILi3ELi4ELi3EEENSA_18smem_ptr_flag_bitsILi32EEENST_INSB_IJNSC_ILi8EEESH_EEENSB_IJSH_SD_EEEEEEEvEENS11_INSA_13SM90_TMA_LOADES1C_vEEEENS_8epilogue10collective18CollectiveEpilogueINS1H_23Sm100TmaWarpSpecializedILi4ELi2ELi16ELb1ELb0EEEJSJ_NSB_IJNST_ISG_SD_EENST_INSC_ILi16EEESD_EEEEESK_NSB_IJNSB_IJllllEEESD_SU_EEESK_S1R_NS1H_6fusion15FusionCallbacksIS1L_NS1S_17LinearCombinationISK_fSK_fLNS_15FloatRoundStyleE2EEESJ_S1P_JEEENSA_5SM1004TMEM4LOAD26SM100_TMEM_LOAD_32dp32b16xES12_NS13_INS14_ILi2ELi4ELi3EEES17_NST_INSB_IJS18_S1N_EEENSB_IJS1N_SD_EEEEEEENSA_39AutoVectorizingCopyWithAssumedAlignmentILi128EEENSA_21SM90_TMA_STORE_IM2COLES26_S28_S28_EEEvvEEEEvNT_6ParamsE,(.L_x_216 - _ZN7cutlass13device_kernelINS_4conv6kernel13ConvUniversalINS1_16ConvProblemShapeILNS1_8OperatorE0ELi3EEENS1_10collective14CollectiveConvINS1_47MainloopSm100TmaUmmaWarpSpecializedImplicitGemmILS5_0ELi6ELi3ELi1ELi2EN4cute5tupleIJNSA_1CILi1EEESD_SD_EEEEENSB_IJNSC_ILi128EEESG_NSB_IJNSC_ILi32EEEEEEEEENS_10tfloat32_tESK_NSA_8TiledMMAINSA_8MMA_AtomIJNSA_17SM100_MMA_TF32_SSISK_SK_fLi128ELi128ELNSA_4UMMA5MajorE0ELSP_0ELNSO_7ScaleInE0ELSQ_0EEEEEENSA_6LayoutISE_NSB_IJNSC_ILi0EEESU_SU_EEEEENSB_IJNSA_10UnderscoreESX_SX_EEEEENS7_6detail27Sm100ImplicitGemmTileTraitsINSA_20SM90_TMA_LOAD_IM2COLENSA_14ComposedLayoutINSA_7SwizzleILi3ELi4ELi3EEENSA_18smem_ptr_flag_bitsILi32EEENST_INSB_IJNSC_ILi8EEESH_EEENSB_IJSH_SD_EEEEEEEvEENS11_INSA_13SM90_TMA_LOADES1C_vEEEENS_8epilogue10collective18CollectiveEpilogueINS1H_23Sm100TmaWarpSpecializedILi4ELi2ELi16ELb1ELb0EEEJSJ_NSB_IJNST_ISG_SD_EENST_INSC_ILi16EEESD_EEEEESK_NSB_IJNSB_IJllllEEESD_SU_EEESK_S1R_NS1H_6fusion15FusionCallbacksIS1L_NS1S_17LinearCombinationISK_fSK_fLNS_15FloatRoundStyleE2EEESJ_S1P_JEEENSA_5SM1004TMEM4LOAD26SM100_TMEM_LOAD_32dp32b16xES12_NS13_INS14_ILi2ELi4ELi3EEES17_NST_INSB_IJS18_S1N_EEENSB_IJS1N_SD_EEEEEEENSA_39AutoVectorizingCopyWithAssumedAlignmentILi128EEENSA_21SM90_TMA_STORE_IM2COLES26_S28_S28_EEEvvEEEEvNT_6ParamsE)
        .other          _ZN7cutlass13device_kernelINS_4conv6kernel13ConvUniversalINS1_16ConvProblemShapeILNS1_8OperatorE0ELi3EEENS1_10collective14CollectiveConvINS1_47MainloopSm100TmaUmmaWarpSpecializedImplicitGemmILS5_0ELi6ELi3ELi1ELi2EN4cute5tupleIJNSA_1CILi1EEESD_SD_EEEEENSB_IJNSC_ILi128EEESG_NSB_IJNSC_ILi32EEEEEEEEENS_10tfloat32_tESK_NSA_8TiledMMAINSA_8MMA_AtomIJNSA_17SM100_MMA_TF32_SSISK_SK_fLi128ELi128ELNSA_4UMMA5MajorE0ELSP_0ELNSO_7ScaleInE0ELSQ_0EEEEEENSA_6LayoutISE_NSB_IJNSC_ILi0EEESU_SU_EEEEENSB_IJNSA_10UnderscoreESX_SX_EEEEENS7_6detail27Sm100ImplicitGemmTileTraitsINSA_20SM90_TMA_LOAD_IM2COLENSA_14ComposedLayoutINSA_7SwizzleILi3ELi4ELi3EEENSA_18smem_ptr_flag_bitsILi32EEENST_INSB_IJNSC_ILi8EEESH_EEENSB_IJSH_SD_EEEEEEEvEENS11_INSA_13SM90_TMA_LOADES1C_vEEEENS_8epilogue10collective18CollectiveEpilogueINS1H_23Sm100TmaWarpSpecializedILi4ELi2ELi16ELb1ELb0EEEJSJ_NSB_IJNST_ISG_SD_EENST_INSC_ILi16EEESD_EEEEESK_NSB_IJNSB_IJllllEEESD_SU_EEESK_S1R_NS1H_6fusion15FusionCallbacksIS1L_NS1S_17LinearCombinationISK_fSK_fLNS_15FloatRoundStyleE2EEESJ_S1P_JEEENSA_5SM1004TMEM4LOAD26SM100_TMEM_LOAD_32dp32b16xES12_NS13_INS14_ILi2ELi4ELi3EEES17_NST_INSB_IJS18_S1N_EEENSB_IJS1N_SD_EEEEEEENSA_39AutoVectorizingCopyWithAssumedAlignmentILi128EEENSA_21SM90_TMA_STORE_IM2COLES26_S28_S28_EEEvvEEEEvNT_6ParamsE,@"STO_CUDA_ENTRY STV_DEFAULT"
_ZN7cutlass13device_kernelINS_4conv6kernel13ConvUniversalINS1_16ConvProblemShapeILNS1_8OperatorE0ELi3EEENS1_10collective14CollectiveConvINS1_47MainloopSm100TmaUmmaWarpSpecializedImplicitGemmILS5_0ELi6ELi3ELi1ELi2EN4cute5tupleIJNSA_1CILi1EEESD_SD_EEEEENSB_IJNSC_ILi128EEESG_NSB_IJNSC_ILi32EEEEEEEEENS_10tfloat32_tESK_NSA_8TiledMMAINSA_8MMA_AtomIJNSA_17SM100_MMA_TF32_SSISK_SK_fLi128ELi128ELNSA_4UMMA5MajorE0ELSP_0ELNSO_7ScaleInE0ELSQ_0EEEEEENSA_6LayoutISE_NSB_IJNSC_ILi0EEESU_SU_EEEEENSB_IJNSA_10UnderscoreESX_SX_EEEEENS7_6detail27Sm100ImplicitGemmTileTraitsINSA_20SM90_TMA_LOAD_IM2COLENSA_14ComposedLayoutINSA_7SwizzleILi3ELi4ELi3EEENSA_18smem_ptr_flag_bitsILi32EEENST_INSB_IJNSC_ILi8EEESH_EEENSB_IJSH_SD_EEEEEEEvEENS11_INSA_13SM90_TMA_LOADES1C_vEEEENS_8epilogue10collective18CollectiveEpilogueINS1H_23Sm100TmaWarpSpecializedILi4ELi2ELi16ELb1ELb0EEEJSJ_NSB_IJNST_ISG_SD_EENST_INSC_ILi16EEESD_EEEEESK_NSB_IJNSB_IJllllEEESD_SU_EEESK_S1R_NS1H_6fusion15FusionCallbacksIS1L_NS1S_17LinearCombinationISK_fSK_fLNS_15FloatRoundStyleE2EEESJ_S1P_JEEENSA_5SM1004TMEM4LOAD26SM100_TMEM_LOAD_32dp32b16xES12_NS13_INS14_ILi2ELi4ELi3EEES17_NST_INSB_IJS18_S1N_EEENSB_IJS1N_SD_EEEEEEENSA_39AutoVectorizingCopyWithAssumedAlignmentILi128EEENSA_21SM90_TMA_STORE_IM2COLES26_S28_S28_EEEvvEEEEvNT_6ParamsE:
[----:B------:R-:W1:Y:S01]  /*0000*/  LDC R1, c[0x0][0x37c] ;  /* 0x0000df00ff017b82 */ /* 0x000e620000000800 */
[----:B------:R-:W2:Y:S01]  /*0010*/  S2R R58, SR_TID.X ;  /* 0x00000000003a7919 */ /* 0x000ea20000002100 */
[----:B------:R-:W3:Y:S01]  /*0020*/  LDCU.64 UR8, c[0x0][0x990] ;  /* 0x00013200ff0877ac */ /* 0x000ee20008000a00 */
[----:B-1----:R-:W-:Y:S01]  /*0030*/  VIADD R1, R1, 0xfffffff8 ;  /* 0xfffffff801017836 */ /* 0x002fe20000000000 */
[----:B------:R-:W-:Y:S02]  /*0040*/  PRMT R60, RZ, 0x7610, R60 ;  /* 0x00007610ff3c7816 */ /* 0x000fe4000000003c */
[----:B------:R-:W-:Y:S01]  /*0050*/  ELECT P3, URZ, PT ;  /* 0x0000000000ff782f */ /* 0x000fe20003860000 */
[----:B---3--:R-:W-:-:S04]  /*0060*/  UISETP.NE.U32.AND UP0, UPT, UR8, URZ, UPT ;  /* 0x000000ff0800728c */ /* 0x008fc8000bf05070 */
[----:B------:R-:W-:Y:S01]  /*0070*/  UISETP.NE.AND.EX UP0, UPT, UR9, URZ, UPT, UP0 ;  /* 0x000000ff0900728c */ /* 0x000fe2000bf05300 */
[----:B--2---:R-:W-:-:S05]  /*0080*/  SHF.R.U32.HI R61, RZ, 0x5, R58 ;  /* 0x00000005ff3d7819 */ /* 0x004fca000001163a */
[----:B------:R-:W1:Y:S02]  /*0090*/  SHFL.IDX PT, R0, R61, RZ, 0x1f ;  /* 0x00001fff3d007589 */ /* 0x000e6400000e0000 */
[----:B-1----:R-:W-:Y:S01]  /*00a0*/  R2UR UR18, R0 ;  /* 0x00000000001272ca */ /* 0x002fe200000e0000 */
[----:B------:R-:W-:-:S14]  /*00b0*/  BRA.U UP0, `(.L_x_0) ;  /* 0x0000000100307547 */ /* 0x000fdc000b800000 */
[----:B------:R-:W1:Y:S02]  /*00c0*/  LDCU.64 UR4, c[0x0][0x988] ;  /* 0x00013100ff0477ac */ /* 0x000e640008000a00 */
[----:B-1----:R-:W-:-:S04]  /*00d0*/  UISETP.NE.U32.AND UP0, UPT, UR4, URZ, UPT ;  /* 0x000000ff0400728c */ /* 0x002fc8000bf05070 */
[----:B------:R-:W-:-:S09]  /*00e0*/  UISETP.NE.AND.EX UP0, UPT, UR5, URZ, UPT, UP0 ;  /* 0x000000ff0500728c */ /* 0x000fd2000bf05300 */
[----:B------:R-:W-:Y:S05]  /*00f0*/  BRA.U !UP0, `(.L_x_1) ;  /* 0x0000000108147547 */ /* 0x000fea000b800000 */
[----:B------:R-:W1:Y:S01]  /*0100*/  LDC.64 R2, c[0x0][0x988] ;  /* 0x00026200ff027b82 */ /* 0x000e620000000a00 */
[----:B------:R-:W1:Y:S02]  /*0110*/  LDCU.64 UR4, c[0x0][0x358] ;  /* 0x00006b00ff0477ac */ /* 0x000e640008000a00 */
[----:B-1----:R1:W5:Y:S01]  /*0120*/  LDG.E R27, desc[UR4][R2.64] ;  /* 0x00000004021b7981 */ /* 0x002362000c1e1900 */
[----:B------:R-:W-:Y:S01]  /*0130*/  HFMA2 R60, -RZ, RZ, 0, 5.9604644775390625e-08 ;  /* 0x00000001ff3c7431 */ /* 0x000fe200000001ff */
[----:B------:R-:W-:Y:S05]  /*0140*/  BRA `(.L_x_0) ;  /* 0x00000000000c7947 */ /* 0x000fea0003800000 */
.L_x_1:
[----:B------:R-:W1:Y:S01]  /*0150*/  LDCU UR4, c[0x0][0x980] ;  /* 0x00013000ff0477ac */ /* 0x000e620008000800 */
[----:B------:R-:W-:Y:S01]  /*0160*/  HFMA2 R60, -RZ, RZ, 0, 5.9604644775390625e-08 ;  /* 0x00000001ff3c7431 */ /* 0x000fe200000001ff */
[----:B-1----:R-:W-:-:S07]  /*0170*/  MOV R27, UR4 ;  /* 0x00000004001b7c02 */ /* 0x002fce0008000f00 */
.L_x_0:
[----:B------:R-:W2:Y:S02]  /*0180*/  LDCU.64 UR4, c[0x0][0x9b0] ;  /* 0x00013600ff0477ac */ /* 0x000ea40008000a00 */
[----:B--2---:R-:W-:-:S04]  /*0190*/  UISETP.NE.U32.AND UP0, UPT, UR4, URZ, UPT ;  /* 0x000000ff0400728c */ /* 0x004fc8000bf05070 */
[----:B------:R-:W-:-:S09]  /*01a0*/  UISETP.NE.AND.EX UP0, UPT, UR5, URZ, UPT, UP0 ;  /* 0x000000ff0500728c */ /* 0x000fd2000bf05300 */
[----:B------:R-:W-:Y:S05]  /*01b0*/  BRA.U UP0, `(.L_x_2) ;  /* 0x0000000100287547 */ /* 0x000fea000b800000 */
[----:B------:R-:W2:Y:S02]  /*01c0*/  LDCU.64 UR4, c[0x0][0x9a8] ;  /* 0x00013500ff0477ac */ /* 0x000ea40008000a00 */
[----:B--2---:R-:W-:-:S04]  /*01d0*/  UISETP.NE.U32.AND UP0, UPT, UR4, URZ, UPT ;  /* 0x000000ff0400728c */ /* 0x004fc8000bf05070 */
[----:B------:R-:W-:-:S09]  /*01e0*/  UISETP.NE.AND.EX UP0, UPT, UR5, URZ, UPT, UP0 ;  /* 0x000000ff0500728c */ /* 0x000fd2000bf05300 */
[----:B------:R-:W-:Y:S05]  /*01f0*/  BRA.U !UP0, `(.L_x_3) ;  /* 0x0000000108107547 */ /* 0x000fea000b800000 */
[----:B------:R-:W2:Y:S01]  /*0200*/  LDC.64 R24, c[0x0][0x9a8] ;  /* 0x00026a00ff187b82 */ /* 0x000ea20000000a00 */
[----:B------:R-:W2:Y:S02]  /*0210*/  LDCU.64 UR4, c[0x0][0x358] ;  /* 0x00006b00ff0477ac */ /* 0x000ea40008000a00 */
[----:B--2---:R2:W5:Y:S01]  /*0220*/  LDG.E R24, desc[UR4][R24.64] ;  /* 0x0000000418187981 */ /* 0x004562000c1e1900 */
[----:B------:R-:W-:Y:S05]  /*0230*/  BRA `(.L_x_2) ;  /* 0x0000000000087947 */ /* 0x000fea0003800000 */
.L_x_3:
[----:B------:R-:W2:Y:S02]  /*0240*/  LDCU UR4, c[0x0][0x9a0] ;  /* 0x00013400ff0477ac */ /* 0x000ea40008000800 */
[----:B--2---:R-:W-:Y:S02]  /*0250*/  MOV R24, UR4 ;  /* 0x0000000400187c02 */ /* 0x004fe40008000f00 */
.L_x_2:
[----:B------:R-:W-:Y:S01]  /*0260*/  IMAD.U32 R0, RZ, RZ, UR18 ;  /* 0x00000012ff007e24 */ /* 0x000fe2000f8e00ff */
[----:B------:R-:W-:Y:S04]  /*0270*/  BSSY.RECONVERGENT B0, `(.L_x_4) ;  /* 0x000000c000007945 */ /* 0x000fe80003800200 */
[C---:B------:R-:W-:Y:S02]  /*0280*/  ISETP.NE.OR P1, PT, R0.reuse, 0x1, !P3 ;  /* 0x000000010000780c */ /* 0x040fe40005f25670 */
[----:B------:R-:W-:-:S11]  /*0290*/  ISETP.NE.OR P0, PT, R0, 0x3, !P3 ;  /* 0x000000030000780c */ /* 0x000fd60005f05670 */
[----:B------:R-:W-:Y:S05]  /*02a0*/  @P1 BRA `(.L_x_5) ;  /* 0x0000000000201947 */ /* 0x000fea0003800000 */
[----:B------:R-:W3:Y:S02]  /*02b0*/  LDCU.64 UR4, c[0x0][0x348] ;  /* 0x00006900ff0477ac */ /* 0x000ee40008000a00 */
[----:B---3--:R-:W-:Y:S02]  /*02c0*/  UIADD3 UR6, UP1, UPT, UR4, 0x80, URZ ;  /* 0x0000008004067890 */ /* 0x008fe4000ff3e0ff */
[----:B------:R-:W-:Y:S02]  /*02d0*/  UIADD3 UR4, UP0, UPT, UR4, 0x200, URZ ;  /* 0x0000020004047890 */ /* 0x000fe4000ff1e0ff */
[----:B------:R-:W-:Y:S02]  /*02e0*/  UIADD3.X UR7, UPT, UPT, URZ, UR5, URZ, UP1, !UPT ;  /* 0x00000005ff077290 */ /* 0x000fe40008ffe4ff */
[----:B------:R-:W-:-:S07]  /*02f0*/  UIADD3.X UR5, UPT, UPT, URZ, UR5, URZ, UP0, !UPT ;  /* 0x00000005ff057290 */ /* 0x000fce00087fe4ff */
[----:B------:R3:W-:Y:S02]  /*0300*/  UTMACCTL.PF [UR6] ;  /* 0x00000000060079b9 */ /* 0x0007e40008040000 */
[----:B------:R3:W-:Y:S02]  /*0310*/  UTMACCTL.PF [UR4] ;  /* 0x00000000040079b9 */ /* 0x0007e40008040000 */
[----:B---3--:R-:W-:Y:S01]  /*0320*/  NOP ;  /* 0x0000000000007918 */ /* 0x008fe20000000000 */
.L_x_5:
[----:B------:R-:W-:Y:S05]  /*0330*/  BSYNC.RECONVERGENT B0 ;  /* 0x0000000000007941 */ /* 0x000fea0003800200 */
.L_x_4:
[----:B------:R-:W-:Y:S04]  /*0340*/  BSSY.RECONVERGENT B0, `(.L_x_6) ;  /* 0x000000a000007945 */ /* 0x000fe80003800200 */
        /* <DEDUP_REMOVED lines=9> */
.L_x_7:
[----:B------:R-:W-:Y:S05]  /*03e0*/  BSYNC.RECONVERGENT B0 ;  /* 0x0000000000007941 */ /* 0x000fea0003800200 */
.L_x_6:
[----:B------:R-:W3:Y:S01]  /*03f0*/  LDCU.64 UR4, c[0x0][0x988] ;  /* 0x00013100ff0477ac */ /* 0x000ee20008000a00 */
[----:B------:R-:W-:Y:S02]  /*0400*/  UISETP.EQ.U32.AND UP2, UPT, UR8, URZ, UPT ;  /* 0x000000ff0800728c */ /* 0x000fe4000bf42070 */
[----:B------:R-:W-:Y:S02]  /*0410*/  UPLOP3.LUT UP3, UPT, UPT, UPT, UPT, 0x80, 0x8 ;  /* 0x000000000008789c */ /* 0x000fe40003f6f070 */
[----:B---3--:R-:W-:-:S04]  /*0420*/  UISETP.NE.U32.AND UP0, UPT, UR4, URZ, UPT ;  /* 0x000000ff0400728c */ /* 0x008fc8000bf05070 */
[----:B------:R-:W-:-:S04]  /*0430*/  UISETP.NE.AND.EX UP1, UPT, UR5, URZ, UPT, UP0 ;  /* 0x000000ff0500728c */ /* 0x000fc8000bf25300 */
[----:B------:R-:W-:-:S04]  /*0440*/  UISETP.EQ.OR.EX UP4, UPT, UR9, URZ, !UP1, UP2 ;  /* 0x000000ff0900728c */ /* 0x000fc8000cf82720 */
[----:B------:R-:W-:-:S06]  /*0450*/  UP2UR UR4, UPR, URZ, 0x10 ;  /* 0x00000010ff047883 */ /* 0x000fcc0008000000 */
[----:B------:R-:W-:Y:S01]  /*0460*/  MOV R68, UR4 ;  /* 0x0000000400447c02 */ /* 0x000fe20008000f00 */
[----:B------:R-:W-:Y:S06]  /*0470*/  BRA.U !UP4, `(.L_x_8) ;  /* 0x000000010c207547 */ /* 0x000fec000b800000 */
[----:B------:R-:W-:Y:S01]  /*0480*/  UISETP.NE.U32.AND UP2, UPT, UR8, URZ, UPT ;  /* 0x000000ff0800728c */ /* 0x000fe2000bf45070 */
[----:B-----5:R-:W-:Y:S01]  /*0490*/  FSETP.NEU.AND P0, PT, R27, RZ, PT ;  /* 0x000000ff1b00720b */ /* 0x020fe20003f0d000 */
[----:B------:R-:W-:Y:S02]  /*04a0*/  USEL UR4, URZ, 0xffffffff, UP1 ;  /* 0xffffffffff047887 */ /* 0x000fe40008800000 */
[----:B------:R-:W-:-:S10]  /*04b0*/  UISETP.NE.AND.EX UP2, UPT, UR9, URZ, UPT, UP2 ;  /* 0x000000ff0900728c */ /* 0x000fd4000bf45320 */
[----:B------:R-:W-:Y:S01]  /*04c0*/  VOTEU.ANY UP0, P0 ;  /* 0x0000000000ff7886 */ /* 0x000fe20000000100 */
[----:B------:R-:W-:-:S04]  /*04d0*/  @!UP2 USEL UR4, URZ, 0xffffffff, UP0 ;  /* 0xffffffffff04a887 */ /* 0x000fc80008000000 */
[----:B------:R-:W-:-:S04]  /*04e0*/  ULOP3.LUT UR4, UR4, 0x1, URZ, 0xc0, !UPT ;  /* 0x0000000104047892 */ /* 0x000fc8000f8ec0ff */
[----:B------:R-:W-:-:S11]  /*04f0*/  UISETP.NE.U32.AND UP3, UPT, UR4, 0x1, UPT ;  /* 0x000000010400788c */ /* 0x000fd6000bf65070 */
.L_x_8:
[----:B-1----:R-:W1:Y:S01]  /*0500*/  SHFL.IDX PT, R2, R61, RZ, 0x1f ;  /* 0x00001fff3d027589 */ /* 0x002e6200000e0000 */
[----:B------:R-:W-:-:S04]  /*0510*/  UISETP.NE.AND UP0, UPT, UR18, 0x2, UPT ;  /* 0x000000021200788c */ /* 0x000fc8000bf05270 */
[----:B------:R-:W-:Y:S01]  /*0520*/  USEL UR72, URZ, 0x1, UP0 ;  /* 0x00000001ff487887 */ /* 0x000fe20008000000 */
[----:B-1----:R-:W-:-:S13]  /*0530*/  ISETP.NE.AND P0, PT, R2, RZ, PT ;  /* 0x000000ff0200720c */ /* 0x002fda0003f05270 */
[----:B------:R-:W-:Y:S05]  /*0540*/  @P0 BRA `(.L_x_9) ;  /* 0x0000000000580947 */ /* 0x000fea0003800000 */
[----:B------:R-:W1:Y:S01]  /*0550*/  S2UR UR4, SR_CgaCtaId ;  /* 0x00000000000479c3 */ /* 0x000e620000008800 */
[----:B------:R-:W-:Y:S01]  /*0560*/  UMOV UR5, 0x400 ;  /* 0x0000040000057882 */ /* 0x000fe20000000000 */
[----:B------:R-:W-:Y:S01]  /*0570*/  UMOV UR6, 0x1 ;  /* 0x0000000100067882 */ /* 0x000fe20000000000 */
[----:B------:R-:W-:Y:S01]  /*0580*/  ELECT P0, URZ, PT ;  /* 0x0000000000ff782f */ /* 0x000fe20003800000 */
[----:B------:R-:W-:-:S04]  /*0590*/  UIADD3 UR6, UPT, UPT, -UR6, 0x100000, URZ ;  /* 0x0010000006067890 */ /* 0x000fc8000fffe1ff */
[----:B------:R-:W-:Y:S02]  /*05a0*/  USHF.L.U32 UR7, UR6, 0xb, URZ ;  /* 0x0000000b06077899 */ /* 0x000fe400080006ff */
[----:B------:R-:W-:Y:S02]  /*05b0*/  USHF.L.U32 UR6, UR6, 0x1, URZ ;  /* 0x0000000106067899 */ /* 0x000fe400080006ff */
[----:B-1----:R-:W-:Y:S01]  /*05c0*/  ULEA UR4, UR4, UR5, 0x18 ;  /* 0x0000000504047291 */ /* 0x002fe2000f8ec0ff */
[----:B------:R-:W1:Y:S11]  /*05d0*/  FENCE.VIEW.ASYNC.S ;  /* 0x00000000000073c6 */ /* 0x000e760000000000 */
[----:B-1----:R1:W3:Y:S01]  /*05e0*/  SYNCS.EXCH.64 URZ, [UR4], UR6 ;  /* 0x0000000604ff75b2 */ /* 0x0022e20008000100 */
[----:B------:R1:W4:Y:S01]  /*05f0*/  SYNCS.EXCH.64 URZ, [UR4+0x30], UR6 ;  /* 0x0000300604ff75b2 */ /* 0x0003220008000100 */
[----:B------:R1:W1:Y:S01]  /*0600*/  SYNCS.EXCH.64 URZ, [UR4+0x8], UR6 ;  /* 0x0000080604ff75b2 */ /* 0x0002620008000100 */
        /* <DEDUP_REMOVED lines=9> */
[----:B------:R-:W-:Y:S01]  /*06a0*/  NOP ;  /* 0x0000000000007918 */ /* 0x000fe20000000000 */
.L_x_9:
[----:B------:R-:W2:Y:S01]  /*06b0*/  SHFL.IDX PT, R2, R61, RZ, 0x1f ;  /* 0x00001fff3d027589 */ /* 0x000ea200000e0000 */
[----:B------:R-:W-:Y:S01]  /*06c0*/  NOP ;  /* 0x0000000000007918 */ /* 0x000fe20000000000 */
[----:B--2---:R-:W-:-:S13]  /*06d0*/  ISETP.NE.AND P0, PT, R2, 0x1, PT ;  /* 0x000000010200780c */ /* 0x004fda0003f05270 */
[----:B------:R-:W-:Y:S05]  /*06e0*/  @P0 BRA `(.L_x_10) ;  /* 0x0000000000580947 */ /* 0x000fea0003800000 */
[----:B-1----:R-:W1:Y:S01]  /*06f0*/  S2UR UR4, SR_CgaCtaId ;  /* 0x00000000000479c3 */ /* 0x002e620000008800 */
[----:B------:R-:W-:Y:S01]  /*0700*/  UMOV UR5, 0x400 ;  /* 0x0000040000057882 */ /* 0x000fe20000000000 */
[----:B------:R-:W-:Y:S01]  /*0710*/  UMOV UR8, 0x20 ;  /* 0x0000002000087882 */ /* 0x000fe20000000000 */
[----:B------:R-:W-:Y:S01]  /*0720*/  UMOV UR6, 0x80 ;  /* 0x0000008000067882 */ /* 0x000fe20000000000 */
[----:B------:R-:W-:-:S04]  /*0730*/  UIADD3 UR8, UPT, UPT, -UR8, 0x100000, URZ ;  /* 0x0010000008087890 */ /* 0x000fc8000fffe1ff */
[----:B------:R-:W-:Y:S02]  /*0740*/  USHF.L.U32 UR9, UR8, 0xb, URZ ;  /* 0x0000000b08097899 */ /* 0x000fe400080006ff */
[----:B------:R-:W-:Y:S02]  /*0750*/  USHF.L.U32 UR8, UR8, 0x1, URZ ;  /* 0x0000000108087899 */ /* 0x000fe400080006ff */
[----:B------:R-:W-:-:S04]  /*0760*/  UIADD3 UR6, UPT, UPT, -UR6, 0x100000, URZ ;  /* 0x0010000006067890 */ /* 0x000fc8000fffe1ff */
[----:B------:R-:W-:Y:S02]  /*0770*/  USHF.L.U32 UR7, UR6, 0xb, URZ ;  /* 0x0000000b06077899 */ /* 0x000fe400080006ff */
[----:B------:R-:W-:Y:S01]  /*0780*/  USHF.L.U32 UR6, UR6, 0x1, URZ ;  /* 0x0000000106067899 */ /* 0x000fe200080006ff */
[----:B------:R-:W-:Y:S01]  /*0790*/  ELECT P0, URZ, PT ;  /* 0x0000000000ff782f */ /* 0x000fe20003800000 */
[----:B-1----:R-:W-:Y:S01]  /*07a0*/  ULEA UR4, UR4, UR5, 0x18 ;  /* 0x0000000504047291 */ /* 0x002fe2000f8ec0ff */
[----:B------:R-:W1:Y:S11]  /*07b0*/  FENCE.VIEW.ASYNC.S ;  /* 0x00000000000073c6 */ /* 0x000e760000000000 */
[----:B-1----:R2:W1:Y:S01]  /*07c0*/  SYNCS.EXCH.64 URZ, [UR4+0x60], UR8 ;  /* 0x0000600804ff75b2 */ /* 0x0024620008000100 */
[----:B------:R2:W1:Y:S01]  /*07d0*/  SYNCS.EXCH.64 URZ, [UR4+0x80], UR6 ;  /* 0x0000800604ff75b2 */ /* 0x0004620008000100 */
[----:B------:R2:W1:Y:S01]  /*07e0*/  SYNCS.EXCH.64 URZ, [UR4+0x68], UR8 ;  /* 0x0000680804ff75b2 */ /* 0x0004620008000100 */
[----:B------:R2:W1:Y:S01]  /*07f0*/  SYNCS.EXCH.64 URZ, [UR4+0x88], UR6 ;  /* 0x0000880604ff75b2 */ /* 0x0004620008000100 */
[----:B------:R2:W1:Y:S01]  /*0800*/  SYNCS.EXCH.64 URZ, [UR4+0x70], UR8 ;  /* 0x0000700804ff75b2 */ /* 0x0004620008000100 */
[----:B------:R2:W1:Y:S01]  /*0810*/  SYNCS.EXCH.64 URZ, [UR4+0x90], UR6 ;  /* 0x0000900604ff75b2 */ /* 0x0004620008000100 */
[----:B------:R2:W1:Y:S01]  /*0820*/  SYNCS.EXCH.64 URZ, [UR4+0x78], UR8 ;  /* 0x0000780804ff75b2 */ /* 0x0004620008000100 */
[----:B------:R2:W1:Y:S02]  /*0830*/  SYNCS.EXCH.64 URZ, [UR4+0x98], UR6 ;  /* 0x0000980604ff75b2 */ /* 0x0004640008000100 */
[----:B--2---:R-:W-:Y:S01]  /*0840*/  NOP ;  /* 0x0000000000007918 */ /* 0x004fe20000000000 */
.L_x_10:
[----:B------:R-:W2:Y:S01]  /*0850*/  SHFL.IDX PT, R2, R61, RZ, 0x1f ;  /* 0x00001fff3d027589 */ /* 0x000ea200000e0000 */
[----:B------:R-:W-:Y:S01]  /*0860*/  NOP ;  /* 0x0000000000007918 */ /* 0x000fe20000000000 */
[----:B--2---:R-:W-:-:S13]  /*0870*/  ISETP.NE.AND P0, PT, R2, 0x3, PT ;  /* 0x000000030200780c */ /* 0x004fda0003f05270 */
[----:B------:R-:W-:Y:S05]  /*0880*/  @P0 BRA `(.L_x_11) ;  /* 0x0000000000300947 */ /* 0x000fea0003800000 */
[----:B-1----:R-:W1:Y:S01]  /*0890*/  S2UR UR4, SR_CgaCtaId ;  /* 0x00000000000479c3 */ /* 0x002e620000008800 */
[----:B------:R-:W-:Y:S01]  /*08a0*/  UMOV UR6, 0x400 ;  /* 0x0000040000067882 */ /* 0x000fe20000000000 */
[----:B------:R-:W-:Y:S01]  /*08b0*/  UMOV UR5, 0x20 ;  /* 0x0000002000057882 */ /* 0x000fe20000000000 */
[----:B------:R-:W-:Y:S01]  /*08c0*/  ELECT P0, URZ, PT ;  /* 0x0000000000ff782f */ /* 0x000fe20003800000 */
[----:B-1----:R-:W-:Y:S02]  /*08d0*/  ULEA UR6, UR4, UR6, 0x18 ;  /* 0x0000000604067291 */ /* 0x002fe4000f8ec0ff */
[----:B------:R-:W-:-:S04]  /*08e0*/  UIADD3 UR4, UPT, UPT, -UR5, 0x100000, URZ ;  /* 0x0010000005047890 */ /* 0x000fc8000fffe1ff */
[----:B------:R-:W-:Y:S02]  /*08f0*/  USHF.L.U32 UR5, UR4, 0xb, URZ ;  /* 0x0000000b04057899 */ /* 0x000fe400080006ff */
[----:B------:R-:W-:Y:S01]  /*0900*/  USHF.L.U32 UR4, UR4, 0x1, URZ ;  /* 0x0000000104047899 */ /* 0x000fe200080006ff */
[----:B------:R-:W1:Y:S11]  /*0910*/  FENCE.VIEW.ASYNC.S ;  /* 0x00000000000073c6 */ /* 0x000e760000000000 */
[----:B-1----:R2:W1:Y:S01]  /*0920*/  SYNCS.EXCH.64 URZ, [UR6+0xa0], UR4 ;  /* 0x0000a00406ff75b2 */ /* 0x0024620008000100 */
[----:B------:R2:W1:Y:S02]  /*0930*/  SYNCS.EXCH.64 URZ, [UR6+0xa8], UR4 ;  /* 0x0000a80406ff75b2 */ /* 0x0004640008000100 */
[----:B--2---:R-:W-:Y:S01]  /*0940*/  NOP ;  /* 0x0000000000007918 */ /* 0x004fe20000000000 */
.L_x_11:
[----:B------:R-:W2:Y:S01]  /*0950*/  SHFL.IDX PT, R2, R61, RZ, 0x1f ;  /* 0x00001fff3d027589 */ /* 0x000ea200000e0000 */
[----:B------:R-:W-:Y:S01]  /*0960*/  NOP ;  /* 0x0000000000007918 */ /* 0x000fe20000000000 */
[----:B--2---:R-:W-:-:S13]  /*0970*/  ISETP.NE.AND P0, PT, R2, 0x4, PT ;  /* 0x000000040200780c */ /* 0x004fda0003f05270 */
[----:B------:R-:W-:Y:S05]  /*0980*/  @P0 BRA `(.L_x_12) ;  /* 0x0000000000440947 */ /* 0x000fea0003800000 */
[----:B-1----:R-:W1:Y:S01]  /*0990*/  S2UR UR6, SR_CgaCtaId ;  /* 0x00000000000679c3 */ /* 0x002e620000008800 */
[----:B------:R-:W-:Y:S01]  /*09a0*/  UMOV UR4, 0x100 ;  /* 0x0000010000047882 */ /* 0x000fe20000000000 */
[----:B------:R-:W-:Y:S01]  /*09b0*/  UMOV UR5, 0x400 ;  /* 0x0000040000057882 */ /* 0x000fe20000000000 */
[----:B------:R-:W-:Y:S01]  /*09c0*/  USEL UR4, UR4, 0xe0, UP3 ;  /* 0x000000e004047887 */ /* 0x000fe20009800000 */
[----:B------:R-:W-:Y:S01]  /*09d0*/  UMOV UR8, 0x1 ;  /* 0x0000000100087882 */ /* 0x000fe20000000000 */
[----:B------:R-:W-:Y:S01]  /*09e0*/  ELECT P0, URZ, PT ;  /* 0x0000000000ff782f */ /* 0x000fe20003800000 */
[----:B------:R-:W-:-:S04]  /*09f0*/  UIADD3 UR8, UPT, UPT, -UR8, 0x100000, URZ ;  /* 0x0010000008087890 */ /* 0x000fc8000fffe1ff */
[----:B------:R-:W-:Y:S02]  /*0a00*/  USHF.L.U32 UR9, UR8, 0xb, URZ ;  /* 0x0000000b08097899 */ /* 0x000fe400080006ff */
[----:B------:R-:W-:Y:S02]  /*0a10*/  USHF.L.U32 UR8, UR8, 0x1, URZ ;  /* 0x0000000108087899 */ /* 0x000fe400080006ff */
[----:B-1----:R-:W-:Y:S02]  /*0a20*/  ULEA UR6, UR6, UR5, 0x18 ;  /* 0x0000000506067291 */ /* 0x002fe4000f8ec0ff */
[----:B------:R-:W-:-:S04]  /*0a30*/  UIADD3 UR4, UPT, UPT, -UR4, 0x100000, URZ ;  /* 0x0010000004047890 */ /* 0x000fc8000fffe1ff */
[----:B------:R-:W-:Y:S02]  /*0a40*/  USHF.L.U32 UR5, UR4, 0xb, URZ ;  /* 0x0000000b04057899 */ /* 0x000fe400080006ff */
[----:B------:R-:W-:Y:S01]  /*0a50*/  USHF.L.U32 UR4, UR4, 0x1, URZ ;  /* 0x0000000104047899 */ /* 0x000fe200080006ff */
[----:B------:R-:W1:Y:S03]  /*0a60*/  FENCE.VIEW.ASYNC.S ;  /* 0x00000000000073c6 */ /* 0x000e660000000000 */
[----:B-1----:R2:W1:Y:S08]  /*0a70*/  SYNCS.EXCH.64 URZ, [UR6+0xb0], UR8 ;  /* 0x0000b00806ff75b2 */ /* 0x0024700008000100 */
[----:B------:R2:W1:Y:S02]  /*0a80*/  SYNCS.EXCH.64 URZ, [UR6+0xb8], UR4 ;  /* 0x0000b80406ff75b2 */ /* 0x0004640008000100 */
[----:B--2---:R-:W-:Y:S01]  /*0a90*/  NOP ;  /* 0x0000000000007918 */ /* 0x004fe20000000000 */
.L_x_12:
[----:B------:R-:W2:Y:S01]  /*0aa0*/  SHFL.IDX PT, R2, R61, RZ, 0x1f ;  /* 0x00001fff3d027589 */ /* 0x000ea200000e0000 */
[----:B------:R-:W1:Y:S01]  /*0ab0*/  S2UR UR51, SR_CTAID.X ;  /* 0x00000000003379c3 */ /* 0x000e620000002500 */
[----:B------:R-:W-:-:S07]  /*0ac0*/  NOP ;  /* 0x0000000000007918 */ /* 0x000fce0000000000 */
[----:B------:R-:W1:Y:S01]  /*0ad0*/  S2UR UR20, SR_CTAID.Y ;  /* 0x00000000001479c3 */ /* 0x000e620000002600 */
[----:B--2---:R-:W-:-:S13]  /*0ae0*/  ISETP.NE.AND P0, PT, R2, 0x5, PT ;  /* 0x000000050200780c */ /* 0x004fda0003f05270 */
[----:B-1----:R-:W-:Y:S05]  /*0af0*/  @P0 BRA `(.L_x_13) ;  /* 0x0000000000480947 */ /* 0x002fea0003800000 */
[----:B------:R-:W1:Y:S01]  /*0b00*/  S2UR UR4, SR_CgaCtaId ;  /* 0x00000000000479c3 */ /* 0x000e620000008800 */
        /* <DEDUP_REMOVED lines=12> */
[----:B-1----:R1:W2:Y:S01]  /*0bd0*/  SYNCS.EXCH.64 URZ, [UR4+0xc0], UR8 ;  /* 0x0000c00804ff75b2 */ /* 0x0022a20008000100 */
[----:B------:R1:W1:Y:S01]  /*0be0*/  SYNCS.EXCH.64 URZ, [UR4+0xd0], UR6 ;  /* 0x0000d00604ff75b2 */ /* 0x0002620008000100 */
[----:B------:R1:W1:Y:S01]  /*0bf0*/  SYNCS.EXCH.64 URZ, [UR4+0xc8], UR8 ;  /* 0x0000c80804ff75b2 */ /* 0x0002620008000100 */
[----:B------:R1:W1:Y:S01]  /*0c00*/  SYNCS.EXCH.64 URZ, [UR4+0xd8], UR6 ;  /* 0x0000d80604ff75b2 */ /* 0x0002620008000100 */
[----:B------:R-:W-:Y:S01]  /*0c10*/  NOP ;  /* 0x0000000000007918 */ /* 0x000fe20000000000 */
.L_x_13:
[----:B------:R-:W-:-:S05]  /*0c20*/  CS2R.32 R54, SR_CgaSize ;  /* 0x0000000000367805 */ /* 0x000fca0000008a00 */
[----:B------:R-:W-:-:S05]  /*0c30*/  IMAD R54, R54, -0xa0, RZ ;  /* 0xffffff6036367824 */ /* 0x000fca00078e02ff */
[----:B------:R-:W-:-:S14]  /*0c40*/  R2UR UR5, R54 ;  /* 0x00000000360572ca */ /* 0x000fdc00000e0000 */
[----:B------:R-:W3:Y:S01]  /*0c50*/  LDCU UR5, c[0x0][UR5+0x2b0] ;  /* 0x00005600050577ac */ /* 0x000ee20008000800 */
[----:B------:R-:W-:Y:S02]  /*0c60*/  I2FP.F32.U32 R54, UR51 ;  /* 0x0000003300367c45 */ /* 0x000fe40008201000 */
[----:B------:R-:W-:-:S05]  /*0c70*/  CS2R.32 R3, SR_CgaSize ;  /* 0x0000000000037805 */ /* 0x000fca0000008a00 */
[----:B------:R-:W-:-:S06]  /*0c80*/  IMAD R3, R3, -0xa0, RZ ;  /* 0xffffff6003037824 */ /* 0x000fcc00078e02ff */
[----:B------:R-:W4:Y:S01]  /*0c90*/  LDC R3, c[0x0][R3+0x2a0] ;  /* 0x0000a80003037b82 */ /* 0x000f220000000800 */
[----:B------:R-:W-:Y:S02]  /*0ca0*/  I2FP.F32.U32 R53, UR20 ;  /* 0x0000001400357c45 */ /* 0x000fe40008201000 */
[----:B------:R-:W-:-:S05]  /*0cb0*/  CS2R.32 R2, SR_CgaSize ;  /* 0x0000000000027805 */ /* 0x000fca0000008a00 */
[----:B------:R-:W-:-:S05]  /*0cc0*/  IMAD R2, R2, -0xa0, RZ ;  /* 0xffffff6002027824 */ /* 0x000fca00078e02ff */
[----:B-1----:R-:W-:-:S14]  /*0cd0*/  R2UR UR4, R2 ;  /* 0x00000000020472ca */ /* 0x002fdc00000e0000 */
[----:B------:R-:W1:Y:S01]  /*0ce0*/  LDCU UR4, c[0x0][UR4+0x2b4] ;  /* 0x00005680040477ac */ /* 0x000e620008000800 */
[----:B------:R-:W-:Y:S01]  /*0cf0*/  NOP ;  /* 0x0000000000007918 */ /* 0x000fe20000000000 */
[----:B------:R-:W2:Y:S01]  /*0d00*/  LDCU UR19, c[0x0][0xc24] ;  /* 0x00018480ff1377ac */ /* 0x000ea20008000800 */
[----:B------:R-:W-:-:S05]  /*0d10*/  CS2R.32 R2, SR_CgaSize ;  /* 0x0000000000027805 */ /* 0x000fca0000008a00 */
[----:B------:R-:W-:-:S06]  /*0d20*/  IMAD R2, R2, -0xa0, RZ ;  /* 0xffffff6002027824 */ /* 0x000fcc00078e02ff */
[----:B------:R-:W4:Y:S01]  /*0d30*/  LDC R2, c[0x0][R2+0x2a4] ;  /* 0x0000a90002027b82 */ /* 0x000f220000000800 */
[----:B---3--:R-:W-:-:S07]  /*0d40*/  FMUL R54, R54, UR5 ;  /* 0x0000000536367c20 */ /* 0x008fce0008400000 */
[----:B------:R-:W3:Y:S01]  /*0d50*/  S2UR UR52, SR_CTAID.Z ;  /* 0x00000000003479c3 */ /* 0x000ee20000002700 */
[----:B-1----:R-:W-:Y:S01]  /*0d60*/  FMUL R53, R53, UR4 ;  /* 0x0000000435357c20 */ /* 0x002fe20008400000 */
[----:B------:R-:W1:Y:S01]  /*0d70*/  F2I.U32.TRUNC.NTZ R54, R54 ;  /* 0x0000003600367305 */ /* 0x000e62000020f000 */
[----:B--2---:R-:W-:-:S07]  /*0d80*/  UISETP.GE.AND UP0, UPT, UR19, 0x1, UPT ;  /* 0x000000011300788c */ /* 0x004fce000bf06270 */
[----:B------:R-:W2:Y:S01]  /*0d90*/  F2I.U32.TRUNC.NTZ R53, R53 ;  /* 0x0000003500357305 */ /* 0x000ea2000020f000 */
[----:B-1----:R-:W-:-:S05]  /*0da0*/  IADD3 R54, PT, PT, -R54, RZ, RZ ;  /* 0x000000ff36367210 */ /* 0x002fca0007ffe1ff */
[----:B----4-:R-:W-:Y:S01]  /*0db0*/  IMAD R54, R3, R54, UR51 ;  /* 0x0000003303367e24 */ /* 0x010fe2000f8e0236 */
[----:B--2---:R-:W-:-:S05]  /*0dc0*/  IADD3 R53, PT, PT, -R53, RZ, RZ ;  /* 0x000000ff35357210 */ /* 0x004fca0007ffe1ff */
[----:B------:R-:W-:Y:S01]  /*0dd0*/  IMAD R53, R2, R53, UR20 ;  /* 0x0000001402357e24 */ /* 0x000fe2000f8e0235 */
[----:B------:R-:W-:Y:S06]  /*0de0*/  BAR.SYNC.DEFER_BLOCKING 0x0 ;  /* 0x0000000000007b1d */ /* 0x000fec0000010000 */
[----:B---3--:R-:W-:Y:S05]  /*0df0*/  BRA.U !UP0, `(.L_x_14) ;  /* 0x0000000108d47547 */ /* 0x008fea000b800000 */
[----:B------:R-:W1:Y:S01]  /*0e00*/  LDCU.128 UR24, c[0x0][0xc10] ;  /* 0x00018200ff1877ac */ /* 0x000e620008000c00 */
[----:B------:R-:W2:Y:S01]  /*0e10*/  LDCU UR6, c[0x0][0x370] ;  /* 0x00006e00ff0677ac */ /* 0x000ea20008000800 */
[----:B------:R-:W3:Y:S01]  /*0e20*/  LDCU UR4, c[0x0][0x374] ;  /* 0x00006e80ff0477ac */ /* 0x000ee20008000800 */
[----:B------:R-:W4:Y:S01]  /*0e30*/  LDCU UR21, c[0x0][0xc0c] ;  /* 0x00018180ff1577ac */ /* 0x000f220008000800 */
[----:B------:R-:W4:Y:S01]  /*0e40*/  LDCU UR5, c[0x0][0xc20] ;  /* 0x00018400ff0577ac */ /* 0x000f220008000800 */
[----:B------:R-:W4:Y:S01]  /*0e50*/  LDCU.64 UR16, c[0x0][0xc28] ;  /* 0x00018500ff1077ac */ /* 0x000f220008000a00 */
[----:B-1----:R-:W-:Y:S02]  /*0e60*/  UISETP.NE.AND UP0, UPT, UR26, 0x1, UPT ;  /* 0x000000011a00788c */ /* 0x002fe4000bf05270 */
[----:B---3--:R-:W-:Y:S02]  /*0e70*/  UIMAD.WIDE.U32 UR8, UR4, UR27, URZ ;  /* 0x0000001b040872a5 */ /* 0x008fe4000f8e00ff */
[----:B--2---:R-:W-:-:S02]  /*0e80*/  UIMAD.WIDE.U32 UR10, UR6, UR24, URZ ;  /* 0x00000018060a72a5 */ /* 0x004fc4000f8e00ff */
[----:B----4-:R-:W-:Y:S02]  /*0e90*/  UISETP.NE.AND UP2, UPT, UR21, 0x1, UPT ;  /* 0x000000011500788c */ /* 0x010fe4000bf45270 */
[----:B------:R-:W-:Y:S01]  /*0ea0*/  UISETP.NE.AND UP4, UPT, UR19, 0x1, UPT ;  /* 0x000000011300788c */ /* 0x000fe2000bf85270 */
[----:B------:R-:W-:Y:S02]  /*0eb0*/  UMOV UR8, UR9 ;  /* 0x0000000900087c82 */ /* 0x000fe40008000000 */
[----:B------:R-:W-:Y:S01]  /*0ec0*/  UMOV UR10, UR11 ;  /* 0x0000000b000a7c82 */ /* 0x000fe20008000000 */
[----:B------:R-:W-:Y:S02]  /*0ed0*/  @UP0 USHF.R.U32.HI UR4, URZ, UR5, UR8 ;  /* 0x00000005ff040299 */ /* 0x000fe40008011608 */
[----:B------:R-:W-:Y:S02]  /*0ee0*/  UIMAD.WIDE.U32 UR12, UR20, UR27, URZ ;  /* 0x0000001b140c72a5 */ /* 0x000fe4000f8e00ff */
[----:B------:R-:W-:-:S02]  /*0ef0*/  UIMAD.WIDE.U32 UR8, UR4, UR16, URZ ;  /* 0x00000010040872a5 */ /* 0x000fc4000f8e00ff */
[----:B------:R-:W-:Y:S02]  /*0f00*/  @UP2 USHF.R.U32.HI UR6, URZ, UR25, UR10 ;  /* 0x00000019ff062299 */ /* 0x000fe4000801160a */
[----:B------:R-:W-:Y:S02]  /*0f10*/  UIMAD.WIDE.U32 UR14, UR51, UR24, URZ ;  /* 0x00000018330e72a5 */ /* 0x000fe4000f8e00ff */
[----:B------:R-:W-:Y:S01]  /*0f20*/  UIMAD.WIDE.U32 UR10, UR6, UR16, URZ ;  /* 0x00000010060a72a5 */ /* 0x000fe2000f8e00ff */
[----:B------:R-:W-:Y:S01]  /*0f30*/  UMOV UR12, UR13 ;  /* 0x0000000d000c7c82 */ /* 0x000fe20008000000 */
[----:B------:R-:W-:Y:S01]  /*0f40*/  UMOV UR8, UR9 ;  /* 0x0000000900087c82 */ /* 0x000fe20008000000 */
[----:B------:R-:W-:Y:S02]  /*0f50*/  USHF.R.U32.HI UR12, URZ, UR5, UR12 ;  /* 0x00000005ff0c7299 */ /* 0x000fe4000801160c */
[----:B------:R-:W-:Y:S01]  /*0f60*/  @UP4 USHF.R.U32.HI UR4, URZ, UR17, UR8 ;  /* 0x00000011ff044299 */ /* 0x000fe20008011608 */
[----:B------:R-:W-:Y:S01]  /*0f70*/  UMOV UR14, UR15 ;  /* 0x0000000f000e7c82 */ /* 0x000fe20008000000 */
[----:B------:R-:W-:Y:S01]  /*0f80*/  UMOV UR10, UR11 ;  /* 0x0000000b000a7c82 */ /* 0x000fe20008000000 */
[----:B------:R-:W-:-:S02]  /*0f90*/  USHF.R.U32.HI UR14, URZ, UR25, UR14 ;  /* 0x00000019ff0e7299 */ /* 0x000fc4000801160e */
[----:B------:R-:W-:Y:S02]  /*0fa0*/  USEL UR5, UR20, UR12, !UP0 ;  /* 0x0000000c14057287 */ /* 0x000fe4000c000000 */
[----:B------:R-:W-:Y:S02]  /*0fb0*/  @UP4 USHF.R.U32.HI UR6, URZ, UR17, UR10 ;  /* 0x00000011ff064299 */ /* 0x000fe4000801160a */
[----:B------:R-:W-:Y:S02]  /*0fc0*/  UIMAD UR7, UR4, UR19, URZ ;  /* 0x00000013040772a4 */ /* 0x000fe4000f8e02ff */
[----:B------:R-:W-:Y:S02]  /*0fd0*/  USEL UR4, UR51, UR14, !UP2 ;  /* 0x0000000e33047287 */ /* 0x000fe4000d000000 */
[----:B------:R-:W-:Y:S02]  /*0fe0*/  UIMAD UR10, UR6, UR19, URZ ;  /* 0x00000013060a72a4 */ /* 0x000fe4000f8e02ff */
[----:B------:R-:W-:-:S02]  /*0ff0*/  UISETP.GE.AND UP0, UPT, UR5, UR7, UPT ;  /* 0x000000070500728c */ /* 0x000fc4000bf06270 */
[----:B------:R-:W-:Y:S02]  /*1000*/  UIMAD.WIDE.U32 UR8, UR5, UR16, URZ ;  /* 0x00000010050872a5 */ /* 0x000fe4000f8e00ff */
[----:B------:R-:W-:Y:S02]  /*1010*/  UISETP.GE.OR UP0, UPT, UR4, UR10, UP0 ;  /* 0x0000000a0400728c */ /* 0x000fe40008706670 */
[----:B------:R-:W-:Y:S02]  /*1020*/  UIMAD.WIDE.U32 UR10, UR4, UR16, URZ ;  /* 0x00000010040a72a5 */ /* 0x000fe4000f8e00ff */
[----:B------:R-:W-:Y:S01]  /*1030*/  UIADD3 UR10, UPT, UPT, -UR4, URZ, URZ ;  /* 0x000000ff040a7290 */ /* 0x000fe2000fffe1ff */
[----:B------:R-:W-:Y:S01]  /*1040*/  UMOV UR8, UR9 ;  /* 0x0000000900087c82 */ /* 0x000fe20008000000 */
[----:B------:R-:W-:Y:S02]  /*1050*/  UIADD3 UR9, UPT, UPT, -UR5, URZ, URZ ;  /* 0x000000ff05097290 */ /* 0x000fe4000fffe1ff */
[----:B------:R-:W-:-:S03]  /*1060*/  USHF.R.U32.HI UR8, URZ, UR17, UR8 ;  /* 0x00000011ff087299 */ /* 0x000fc60008011608 */
[----:B------:R-:W-:Y:S01]  /*1070*/  @!UP0 UMOV UR7, UR11 ;  /* 0x0000000b00078c82 */ /* 0x000fe20008000000 */
[----:B------:R-:W-:Y:S02]  /*1080*/  UIMAD UR20, UR26, UR9, UR20 ;  /* 0x000000091a1472a4 */ /* 0x000fe4000f8e0214 */
[----:B------:R-:W-:Y:S02]  /*1090*/  USEL UR8, UR5, UR8, !UP4 ;  /* 0x0000000805087287 */ /* 0x000fe4000e000000 */
[----:B------:R-:W-:Y:S02]  /*10a0*/  @!UP0 USHF.R.U32.HI UR7, URZ, UR17, UR7 ;  /* 0x00000011ff078299 */ /* 0x000fe40008011607 */
[----:B------:R-:W-:Y:S02]  /*10b0*/  UIADD3 UR9, UPT, UPT, -UR8, URZ, URZ ;  /* 0x000000ff08097290 */ /* 0x000fe4000fffe1ff */
[----:B------:R-:W-:Y:S02]  /*10c0*/  @!UP0 USEL UR7, UR4, UR7, !UP4 ;  /* 0x0000000704078287 */ /* 0x000fe4000e000000 */
[----:B------:R-:W-:-:S02]  /*10d0*/  UIMAD UR9, UR19, UR9, UR5 ;  /* 0x00000009130972a4 */ /* 0x000fc4000f8e0205 */
[----:B------:R-:W-:Y:S02]  /*10e0*/  @!UP0 UIADD3 UR8, UPT, UPT, UR8, -UR7, URZ ;  /* 0x8000000708088290 */ /* 0x000fe4000fffe0ff */
[----:B------:R-:W-:Y:S02]  /*10f0*/  @!UP0 UIMAD UR7, UR9, UR6, UR7 ;  /* 0x00000006090782a4 */ /* 0x000fe4000f8e0207 */
[----:B------:R-:W-:Y:S02]  /*1100*/  @!UP0 UIMAD UR5, UR8, UR19, UR4 ;  /* 0x00000013080582a4 */ /* 0x000fe4000f8e0204 */
[----:B------:R-:W-:Y:S02]  /*1110*/  UIMAD UR6, UR21, UR10, UR51 ;  /* 0x0000000a150672a4 */ /* 0x000fe4000f8e0233 */
[----:B------:R-:W-:Y:S01]  /*1120*/  UIMAD UR20, UR5, UR26, UR20 ;  /* 0x0000001a051472a4 */ /* 0x000fe2000f8e0214 */
[----:B------:R-:W-:Y:S02]  /*1130*/  @!UP0 UMOV UR4, UR7 ;  /* 0x0000000700048c82 */ /* 0x000fe40008000000 */
[----:B------:R-:W-:-:S12]  /*1140*/  UIMAD UR51, UR4, UR21, UR6 ;  /* 0x00000015043372a4 */ /* 0x000fd8000f8e0206 */
.L_x_14:
[----:B------:R-:W1:Y:S02]  /*1150*/  LDCU UR4, c[0x0][0xc30] ;  /* 0x00018600ff0477ac */ /* 0x000e640008000800 */
[----:B-1----:R-:W-:-:S09]  /*1160*/  UISETP.NE.AND UP0, UPT, UR4, 0x1, UPT ;  /* 0x000000010400788c */ /* 0x002fd2000bf05270 */
[----:B------:R-:W-:Y:S05]  /*1170*/  BRA.U UP0, `(.L_x_15) ;  /* 0x0000000100447547 */ /* 0x000fea000b800000 */
[----:B------:R-:W1:Y:S01]  /*1180*/  LDCU.128 UR8, c[0x0][0xc10] ;  /* 0x00018200ff0877ac */ /* 0x000e620008000c00 */
[----:B------:R-:W2:Y:S01]  /*1190*/  LDCU UR12, c[0x0][0xc0c] ;  /* 0x00018180ff0c77ac */ /* 0x000ea20008000800 */
[----:B------:R-:W3:Y:S01]  /*11a0*/  LDCU UR13, c[0x0][0xc20] ;  /* 0x00018400ff0d77ac */ /* 0x000ee20008000800 */
[----:B-1----:R-:W-:Y:S02]  /*11b0*/  UIMAD.WIDE.U32 UR6, UR51, UR8, URZ ;  /* 0x00000008330672a5 */ /* 0x002fe4000f8e00ff */
[----:B------:R-:W-:Y:S02]  /*11c0*/  UIMAD.WIDE.U32 UR4, UR20, UR11, URZ ;  /* 0x0000000b140472a5 */ /* 0x000fe4000f8e00ff */
[----:B--2---:R-:W-:Y:S02]  /*11d0*/  UISETP.NE.AND UP2, UPT, UR12, 0x1, UPT ;  /* 0x000000010c00788c */ /* 0x004fe4000bf45270 */
[----:B------:R-:W-:Y:S01]  /*11e0*/  UISETP.NE.AND UP0, UPT, UR10, 0x1, UPT ;  /* 0x000000010a00788c */ /* 0x000fe2000bf05270 */
[----:B------:R-:W-:-:S02]  /*11f0*/  UMOV UR6, UR7 ;  /* 0x0000000700067c82 */ /* 0x000fc40008000000 */
[----:B------:R-:W-:Y:S01]  /*1200*/  UMOV UR4, UR5 ;  /* 0x0000000500047c82 */ /* 0x000fe20008000000 */
[----:B------:R-:W-:Y:S02]  /*1210*/  USHF.R.U32.HI UR6, URZ, UR9, UR6 ;  /* 0x00000009ff067299 */ /* 0x000fe40008011606 */
[----:B---3--:R-:W-:Y:S02]  /*1220*/  USHF.R.U32.HI UR4, URZ, UR13, UR4 ;  /* 0x0000000dff047299 */ /* 0x008fe40008011604 */
[----:B------:R-:W-:Y:S02]  /*1230*/  USEL UR5, UR51, UR6, !UP2 ;  /* 0x0000000633057287 */ /* 0x000fe4000d000000 */
[----:B------:R-:W-:-:S04]  /*1240*/  USEL UR4, UR20, UR4, !UP0 ;  /* 0x0000000414047287 */ /* 0x000fc8000c000000 */
[----:B------:R-:W-:Y:S02]  /*1250*/  UIADD3 UR6, UPT, UPT, UR5, -UR4, URZ ;  /* 0x8000000405067290 */ /* 0x000fe4000fffe0ff */
[----:B------:R-:W-:Y:S02]  /*1260*/  UIADD3 UR4, UPT, UPT, -UR5, UR4, URZ ;  /* 0x0000000405047290 */ /* 0x000fe4000fffe1ff */
[----:B------:R-:W-:Y:S02]  /*1270*/  UIMAD UR20, UR6, UR10, UR20 ;  /* 0x0000000a061472a4 */ /* 0x000fe4000f8e0214 */
[----:B------:R-:W-:-:S12]  /*1280*/  UIMAD UR51, UR4, UR12, UR51 ;  /* 0x0000000c043372a4 */ /* 0x000fd8000f8e0233 */
.L_x_15:
[----:B------:R-:W-:Y:S01]  /*1290*/  BAR.SYNC.DEFER_BLOCKING 0x0 ;  /* 0x0000000000007b1d */ /* 0x000fe20000010000 */
[----:B------:R-:W-:Y:S01]  /*12a0*/  UISETP.NE.AND UP0, UPT, UR18, 0x2, UPT ;  /* 0x000000021200788c */ /* 0x000fe2000bf05270 */
[----:B------:R-:W-:Y:S02]  /*12b0*/  ISETP.NE.OR P3, PT, R0, 0x2, !P3 ;  /* 0x000000020000780c */ /* 0x000fe40005f65670 */
[----:B------:R-:W-:Y:S02]  /*12c0*/  LOP3.LUT R0, R58, 0x1f, RZ, 0xc0, !PT ;  /* 0x0000001f3a007812 */ /* 0x000fe400078ec0ff */
[----:B------:R-:W1:Y:S04]  /*12d0*/  LDCU UR39, c[0x0][0xc24] ;  /* 0x00018480ff2777ac */ /* 0x000e680008000800 */
[----:B------:R-:W-:Y:S05]  /*12e0*/  BRA.U UP0, `(.L_x_16) ;  /* 0x0000001900807547 */ /* 0x000fea000b800000 */
[----:B------:R-:W2:Y:S01]  /*12f0*/  LDCU UR5, c[0x0][0x388] ;  /* 0x00007100ff0577ac */ /* 0x000ea20008000800 */
[----:B------:R-:W-:Y:S01]  /*1300*/  PLOP3.LUT P1, PT, PT, PT, UP3, 0x80, 0x8 ;  /* 0x000000000008781c */ /* 0x000fe20003f2f038 */
[----:B------:R-:W-:Y:S01]  /*1310*/  IMAD.MOV.U32 R2, RZ, RZ, RZ ;  /* 0x000000ffff027224 */ /* 0x000fe200078e00ff */
[----:B------:R-:W-:Y:S01]  /*1320*/  ISETP.EQ.OR P2, PT, R0, RZ, P3 ;  /* 0x000000ff0000720c */ /* 0x000fe20001f42670 */
[----:B------:R-:W3:Y:S01]  /*1330*/  LDCU UR8, c[0x0][0x38c] ;  /* 0x00007180ff0877ac */ /* 0x000ee20008000800 */
[----:B------:R-:W-:Y:S01]  /*1340*/  PLOP3.LUT P1, PT, P1, PT, PT, 0x8, 0x80 ;  /* 0x000000000080781c */ /* 0x000fe20000f2e170 */
[----:B------:R-:W4:Y:S01]  /*1350*/  LDCU.64 UR6, c[0x0][0x390] ;  /* 0x00007200ff0677ac */ /* 0x000f220008000a00 */
[----:B------:R-:W1:Y:S01]  /*1360*/  LDCU UR53, c[0x0][0x370] ;  /* 0x00006e00ff3577ac */ /* 0x000e620008000800 */
[----:B------:R-:W1:Y:S01]  /*1370*/  LDCU.64 UR42, c[0x0][0x348] ;  /* 0x00006900ff2a77ac */ /* 0x000e620008000a00 */
[----:B--2---:R-:W-:Y:S01]  /*1380*/  UIADD3 UR5, UPT, UPT, UR5, 0x1f, URZ ;  /* 0x0000001f05057890 */ /* 0x004fe2000fffe0ff */
[----:B------:R-:W2:Y:S03]  /*1390*/  LDCU UR52, c[0x0][0x374] ;  /* 0x00006e80ff3477ac */ /* 0x000ea60008000800 */
[----:B------:R-:W-:Y:S01]  /*13a0*/  USHF.R.S32.HI UR4, URZ, 0x1f, UR5 ;  /* 0x0000001fff047899 */ /* 0x000fe20008011405 */
[----:B------:R-:W-:Y:S01]  /*13b0*/  UMOV UR26, 0x1 ;  /* 0x00000001001a7882 */ /* 0x000fe20000000000 */
[----:B------:R-:W-:-:S02]  /*13c0*/  UMOV UR30, URZ ;  /* 0x000000ff001e7c82 */ /* 0x000fc40008000000 */
[----:B------:R-:W-:Y:S01]  /*13d0*/  ULEA.HI UR4, UR4, UR5, URZ, 0x5 ;  /* 0x0000000504047291 */ /* 0x000fe2000f8f28ff */
[----:B------:R-:W-:Y:S01]  /*13e0*/  UMOV UR31, URZ ;  /* 0x000000ff001f7c82 */ /* 0x000fe20008000000 */
[----:B------:R-:W-:Y:S02]  /*13f0*/  UMOV UR38, URZ ;  /* 0x000000ff00267c82 */ /* 0x000fe40008000000 */
[----:B------:R-:W-:-:S04]  /*1400*/  USHF.R.S32.HI UR4, URZ, 0x5, UR4 ;  /* 0x00000005ff047899 */ /* 0x000fc80008011404 */
[----:B---3--:R-:W-:-:S04]  /*1410*/  UIMAD UR4, UR4, UR8, URZ ;  /* 0x00000008040472a4 */ /* 0x008fc8000f8e02ff */
[----:B----4-:R-:W-:-:S04]  /*1420*/  UIMAD UR4, UR4, UR6, URZ ;  /* 0x00000006040472a4 */ /* 0x010fc8000f8e02ff */
[----:B------:R-:W-:-:S04]  /*1430*/  UIMAD UR54, UR4, UR7, URZ ;  /* 0x00000007043672a4 */ /* 0x000fc8000f8e02ff */
[----:B------:R-:W-:Y:S02]  /*1440*/  UISETP.NE.AND UP1, UPT, UR54, URZ, UPT ;  /* 0x000000ff3600728c */ /* 0x000fe4000bf25270 */
[----:B------:R-:W-:-:S04]  /*1450*/  UISETP.LT.U32.AND UP0, UPT, UR54, 0x6, UPT ;  /* 0x000000063600788c */ /* 0x000fc8000bf01070 */
[----:B------:R-:W-:-:S04]  /*1460*/  USEL UR4, UR54, 0x6, UP0 ;  /* 0x0000000636047887 */ /* 0x000fc80008000000 */
[----:B------:R-:W-:Y:S02]  /*1470*/  UIADD3 UR5, UPT, UPT, UR4, -0x1, URZ ;  /* 0xffffffff04057890 */ /* 0x000fe4000fffe0ff */
[----:B------:R-:W-:Y:S02]  /*1480*/  @!UP1 UIADD3 UR5, UPT, UPT, UR4, URZ, URZ ;  /* 0x000000ff04059290 */ /* 0x000fe4000fffe0ff */
[----:B------:R-:W-:Y:S02]  /*1490*/  UIADD3 UR50, UPT, UPT, UR54, -UR4, URZ ;  /* 0x8000000436327290 */ /* 0x000fe4000fffe0ff */
[----:B-12---:R-:W-:-:S12]  /*14a0*/  UIADD3 UR55, UPT, UPT, UR5, 0x1, URZ ;  /* 0x0000000105377890 */ /* 0x006fd8000fffe0ff */
.L_x_32:
[----:B------:R-:W1:Y:S01]  /*14b0*/  S2UR UR36, SR_CgaCtaId ;  /* 0x00000000002479c3 */ /* 0x000e620000008800 */
[----:B------:R-:W-:Y:S01]  /*14c0*/  UMOV UR4, 0x400 ;  /* 0x0000040000047882 */ /* 0x000fe20000000000 */
[----:B------:R-:W-:Y:S01]  /*14d0*/  MOV R0, UR26 ;  /* 0x0000001a00007c02 */ /* 0x000fe20008000f00 */
[----:B------:R-:W-:Y:S02]  /*14e0*/  UISETP.NE.AND UP0, UPT, UR54, URZ, UPT ;  /* 0x000000ff3600728c */ /* 0x000fe4000bf05270 */
[----:B------:R-:W-:Y:S01]  /*14f0*/  USHF.L.U32 UR19, UR20, 0x7, URZ ;  /* 0x0000000714137899 */ /* 0x000fe200080006ff */
[----:B------:R-:W-:Y:S01]  /*1500*/  SHF.L.U32 R0, R0, 0x1f, RZ ;  /* 0x0000001f00007819 */ /* 0x000fe200000006ff */
[----:B------:R-:W-:Y:S01]  /*1510*/  USHF.L.U32 UR44, UR51, 0x7, URZ ;  /* 0x00000007332c7899 */ /* 0x000fe200080006ff */
[----:B------:R-:W-:Y:S01]  /*1520*/  UMOV UR27, URZ ;  /* 0x000000ff001b7c82 */ /* 0x000fe20008000000 */
[----:B------:R-:W-:Y:S01]  /*1530*/  UMOV UR22, URZ ;  /* 0x000000ff00167c82 */ /* 0x000fe20008000000 */
[----:B------:R-:W-:Y:S01]  /*1540*/  UMOV UR21, URZ ;  /* 0x000000ff00157c82 */ /* 0x000fe20008000000 */
[----:B------:R-:W-:Y:S01]  /*1550*/  UMOV UR20, URZ ;  /* 0x000000ff00147c82 */ /* 0x000fe20008000000 */
[----:B-1----:R-:W-:-:S04]  /*1560*/  ULEA UR36, UR36, UR4, 0x18 ;  /* 0x0000000424247291 */ /* 0x002fc8000f8ec0ff */
[----:B------:R-:W-:-:S09]  /*1570*/  ULEA UR4, UR30, UR36, 0x3 ;  /* 0x000000241e047291 */ /* 0x000fd2000f8e18ff */
[----:B------:R1:W2:Y:S01]  /*1580*/  SYNCS.PHASECHK.TRANS64.TRYWAIT P0, [UR4+0x30], R0 ;  /* 0x00003000ff0075a7 */ /* 0x0002a20008001104 */
[----:B------:R-:W-:Y:S05]  /*1590*/  BRA.U !UP0, `(.L_x_17) ;  /* 0x0000000508947547 */ /* 0x000fea000b800000 */
[----:B------:R-:W3:Y:S01]  /*15a0*/  LDCU.128 UR12, c[0x0][0x480] ;  /* 0x00009000ff0c77ac */ /* 0x000ee20008000c00 */
[----:B------:R-:W4:Y:S01]  /*15b0*/  LDCU.128 UR8, c[0x0][0x490] ;  /* 0x00009200ff0877ac */ /* 0x000f220008000c00 */
[----:B------:R-:W1:Y:S01]  /*15c0*/  LDCU.64 UR20, c[0x0][0x4c0] ;  /* 0x00009800ff1477ac */ /* 0x000e620008000a00 */
[----:B------:R-:W1:Y:S01]  /*15d0*/  LDCU.64 UR16, c[0x0][0x4f0] ;  /* 0x00009e00ff1077ac */ /* 0x000e620008000a00 */
[----:B------:R-:W1:Y:S01]  /*15e0*/  LDCU UR18, c[0x0][0x4c8] ;  /* 0x00009900ff1277ac */ /* 0x000e620008000800 */
[----:B---3--:R-:W-:Y:S02]  /*15f0*/  UIMAD.WIDE.U32 UR4, UR44, UR13, URZ ;  /* 0x0000000d2c0472a5 */ /* 0x008fe4000f8e00ff */
[----:B------:R-:W-:Y:S02]  /*1600*/  UISETP.NE.AND UP0, UPT, UR12, 0x1, UPT ;  /* 0x000000010c00788c */ /* 0x000fe4000bf05270 */
[----:B------:R-:W-:Y:S01]  /*1610*/  USHF.R.U32.HI UR5, URZ, UR14, UR5 ;  /* 0x0000000eff057299 */ /* 0x000fe20008011605 */
[----:B------:R-:W3:Y:S03]  /*1620*/  LDCU UR45, c[0x0][0x38c] ;  /* 0x00007180ff2d77ac */ /* 0x000ee60008000800 */
[----:B------:R-:W-:-:S02]  /*1630*/  USEL UR5, UR44, UR5, !UP0 ;  /* 0x000000052c057287 */ /* 0x000fc4000c000000 */
[----:B------:R-:W-:Y:S02]  /*1640*/  UISETP.NE.AND UP0, UPT, UR15, 0x1, UPT ;  /* 0x000000010f00788c */ /* 0x000fe4000bf05270 */
[----:B----4-:R-:W-:Y:S01]  /*1650*/  UIMAD.WIDE.U32 UR6, UR5, UR8, URZ ;  /* 0x00000008050672a5 */ /* 0x010fe2000f8e00ff */
[----:B------:R-:W4:Y:S01]  /*1660*/  LDCU UR8, c[0x0][0x4a0] ;  /* 0x00009400ff0877ac */ /* 0x000f220008000800 */
[----:B------:R-:W1:Y:S05]  /*1670*/  LDCU UR23, c[0x0][0x4cc] ;  /* 0x00009980ff1777ac */ /* 0x000e6a0008000800 */
[----:B------:R-:W-:Y:S01]  /*1680*/  UMOV UR4, UR7 ;  /* 0x0000000700047c82 */ /* 0x000fe20008000000 */
[----:B------:R-:W1:Y:S01]  /*1690*/  LDCU.64 UR40, c[0x0][0x390] ;  /* 0x00007200ff2877ac */ /* 0x000e620008000a00 */
[----:B------:R-:W-:Y:S01]  /*16a0*/  USHF.R.U32.HI UR4, URZ, UR9, UR4 ;  /* 0x00000009ff047299 */ /* 0x000fe20008011604 */
[----:B------:R-:W1:Y:S03]  /*16b0*/  LDCU UR9, c[0x0][0x4ec] ;  /* 0x00009d80ff0977ac */ /* 0x000e660008000800 */
[----:B------:R-:W-:-:S02]  /*16c0*/  USEL UR4, UR5, UR4, !UP0 ;  /* 0x0000000405047287 */ /* 0x000fc4000c000000 */
[----:B------:R-:W-:Y:S02]  /*16d0*/  UISETP.NE.AND UP0, UPT, UR10, 0x1, UPT ;  /* 0x000000010a00788c */ /* 0x000fe4000bf05270 */
[----:B------:R-:W-:Y:S01]  /*16e0*/  UIMAD.WIDE.U32 UR6, UR4, UR11, URZ ;  /* 0x0000000b040672a5 */ /* 0x000fe2000f8e00ff */
[----:B------:R-:W1:Y:S01]  /*16f0*/  LDCU.64 UR24, c[0x0][0x4d0] ;  /* 0x00009a00ff1877ac */ /* 0x000e620008000a00 */
[----:B------:R-:W-:-:S05]  /*1700*/  UIADD3 UR38, UPT, UPT, UR55, UR31, URZ ;  /* 0x0000001f37267290 */ /* 0x000fca000fffe0ff */
[----:B------:R-:W-:Y:S01]  /*1710*/  UMOV UR6, UR7 ;  /* 0x0000000700067c82 */ /* 0x000fe20008000000 */
[----:B------:R-:W-:Y:S02]  /*1720*/  UIADD3 UR7, UPT, UPT, -UR4, URZ, URZ ;  /* 0x000000ff04077290 */ /* 0x000fe4000fffe1ff */
[----:B----4-:R-:W-:Y:S02]  /*1730*/  USHF.R.U32.HI UR6, URZ, UR8, UR6 ;  /* 0x00000008ff067299 */ /* 0x010fe40008011606 */
[----:B------:R-:W-:Y:S02]  /*1740*/  UIADD3 UR8, UPT, UPT, -UR5, URZ, URZ ;  /* 0x000000ff05087290 */ /* 0x000fe4000fffe1ff */
[----:B------:R-:W-:Y:S02]  /*1750*/  USEL UR14, UR4, UR6, !UP0 ;  /* 0x00000006040e7287 */ /* 0x000fe4000c000000 */
[----:B------:R-:W-:Y:S02]  /*1760*/  UIMAD UR7, UR15, UR7, UR5 ;  /* 0x000000070f0772a4 */ /* 0x000fe4000f8e0205 */
[----:B------:R-:W-:-:S02]  /*1770*/  UIADD3 UR6, UPT, UPT, -UR14, URZ, URZ ;  /* 0x000000ff0e067290 */ /* 0x000fc4000fffe1ff */
[----:B------:R-:W-:Y:S02]  /*1780*/  UIMAD UR8, UR12, UR8, UR44 ;  /* 0x000000080c0872a4 */ /* 0x000fe4000f8e022c */
[----:B------:R-:W-:Y:S02]  /*1790*/  UIMAD UR13, UR10, UR6, UR4 ;  /* 0x000000060a0d72a4 */ /* 0x000fe4000f8e0204 */
[----:B-1----:R-:W-:Y:S02]  /*17a0*/  UIMAD UR11, UR8, UR20, UR9 ;  /* 0x00000014080b72a4 */ /* 0x002fe4000f8e0209 */
[----:B------:R-:W-:Y:S01]  /*17b0*/  UIMAD UR12, UR7, UR21, UR16 ;  /* 0x00000015070c72a4 */ /* 0x000fe2000f8e0210 */
[----:B------:R-:W1:Y:S02]  /*17c0*/  LDCU.64 UR4, c[0x0][0x4f8] ;  /* 0x00009f00ff0477ac */ /* 0x000e640008000a00 */
[----:B------:R-:W4:Y:S01]  /*17d0*/  LDCU UR6, c[0x0][0x500] ;  /* 0x0000a000ff0677ac */ /* 0x000f220008000800 */
[----:B------:R-:W-:Y:S01]  /*17e0*/  UIMAD UR13, UR13, UR18, UR17 ;  /* 0x000000120d0d72a4 */ /* 0x000fe2000f8e0211 */
[----:B------:R-:W-:Y:S01]  /*17f0*/  UMOV UR27, URZ ;  /* 0x000000ff001b7c82 */ /* 0x000fe20008000000 */
[----:B------:R-:W-:Y:S01]  /*1800*/  UMOV UR7, UR30 ;  /* 0x0000001e00077c82 */ /* 0x000fe20008000000 */
[----:B------:R-:W-:Y:S01]  /*1810*/  UMOV UR20, URZ ;  /* 0x000000ff00147c82 */ /* 0x000fe20008000000 */
[----:B------:R-:W-:Y:S01]  /*1820*/  UMOV UR21, URZ ;  /* 0x000000ff00157c82 */ /* 0x000fe20008000000 */
[----:B---3--:R-:W-:-:S07]  /*1830*/  UMOV UR22, URZ ;  /* 0x000000ff00167c82 */ /* 0x008fce0008000000 */
.L_x_22:
[----:B------:R-:W-:Y:S01]  /*1840*/  @!P3 MOV R3, 0x8000 ;  /* 0x000080000003b802 */ /* 0x000fe20000000f00 */
[----:B------:R-:W-:Y:S01]  /*1850*/  ULEA UR9, UR7, UR36, 0x3 ;  /* 0x0000002407097291 */ /* 0x000fe2000f8e18ff */
[----:B--2---:R-:W-:Y:S11]  /*1860*/  @P0 BRA `(.L_x_18) ;  /* 0x0000000000100947 */ /* 0x004ff60003800000 */
[----:B------:R-:W-:Y:S04]  /*1870*/  MOV R4, UR26 ;  /* 0x0000001a00047c02 */ /* 0x000fe80008000f00 */
[----:B------:R-:W-:Y:S04]  /*1880*/  SHF.L.U32 R4, R4, 0x1f, RZ ;  /* 0x0000001f04047819 */ /* 0x000fe800000006ff */
[----:B------:R-:W2:Y:S02]  /*1890*/  SYNCS.PHASECHK.TRANS64.TRYWAIT P0, [UR9+0x30], R4 ;  /* 0x00003004ff0075a7 */ /* 0x000ea40008001109 */
[----:B--2---:R-:W-:Y:S05]  /*18a0*/  @!P0 BRA `(.L_x_19) ;  /* 0x000000a000a88947 */ /* 0x004fea0003800000 */
.L_x_18:
[----:B------:R3:W-:Y:S01]  /*18b0*/  @!P3 SYNCS.ARRIVE.TRANS64 RZ, [UR9], R3 ;  /* 0x00000003ffffb9a7 */ /* 0x0007e20008000009 */
[----:B------:R-:W-:Y:S04]  /*18c0*/  BSSY.RECONVERGENT B0, `(.L_x_20) ;  /* 0x0000003000007945 */ /* 0x000fe80003800200 */
[----:B------:R-:W-:Y:S05]  /*18d0*/  @P2 BRA `(.L_x_21) ;  /* 0x0000000000042947 */ /* 0x000fea0003800000 */
[----:B-1--4-:R-:W-:Y:S05]  /*18e0*/  BPT.TRAP 0x1 ;  /* 0x000000040000795c */ /* 0x012fea0000300000 */
.L_x_21:
[----:B-1--4-:R-:W-:Y:S05]  /*18f0*/  BSYNC.RECONVERGENT B0 ;  /* 0x0000000000007941 */ /* 0x012fea0003800200 */
.L_x_20:
[----:B------:R-:W-:Y:S02]  /*1900*/  UIADD3 UR8, UPT, UPT, UR7, 0x1, URZ ;  /* 0x0000000107087890 */ /* 0x000fe4000fffe0ff */
[----:B------:R-:W-:Y:S02]  /*1910*/  UIMAD UR15, UR20, UR23, UR4 ;  /* 0x00000017140f72a4 */ /* 0x000fe4000f8e0204 */
[----:B------:R-:W-:Y:S02]  /*1920*/  UISETP.NE.AND UP0, UPT, UR8, 0x6, UPT ;  /* 0x000000060800788c */ /* 0x000fe4000bf05270 */
[----:B------:R-:W-:Y:S02]  /*1930*/  ULEA UR16, UR7, UR36, 0xe ;  /* 0x0000002407107291 */ /* 0x000fe4000f8e70ff */
[----:B------:R-:W-:Y:S02]  /*1940*/  USEL UR10, URZ, 0x1, UP0 ;  /* 0x00000001ff0a7887 */ /* 0x000fe40008000000 */
[----:B------:R-:W-:Y:S02]  /*1950*/  USEL UR30, UR8, URZ, UP0 ;  /* 0x000000ff081e7287 */ /* 0x000fe40008000000 */
[----:B------:R-:W-:Y:S02]  /*1960*/  ULOP3.LUT UR26, UR26, UR10, URZ, 0x3c, !UPT ;  /* 0x0000000a1a1a7292 */ /* 0x000fe4000f8e3cff */
[----:B------:R-:W-:Y:S02]  /*1970*/  ULEA UR8, UR30, UR36, 0x3 ;  /* 0x000000241e087291 */ /* 0x000fe4000f8e18ff */
[----:B------:R-:W-:Y:S02]  /*1980*/  UIADD3 UR34, UP0, UPT, UR42, 0x80, URZ ;  /* 0x000000802a227890 */ /* 0x000fe4000ff1e0ff */
[----:B------:R-:W-:Y:S01]  /*1990*/  USHF.L.U32 UR10, UR27, 0x5, URZ ;  /* 0x000000051b0a7899 */ /* 0x000fe200080006ff */
[----:B--2---:R-:W-:Y:S01]  /*19a0*/  MOV R0, UR26 ;  /* 0x0000001a00007c02 */ /* 0x004fe20008000f00 */
[----:B------:R-:W-:Y:S02]  /*19b0*/  UIADD3.X UR35, UPT, UPT, URZ, UR43, URZ, UP0, !UPT ;  /* 0x0000002bff237290 */ /* 0x000fe400087fe4ff */
[----:B------:R-:W-:Y:S01]  /*19c0*/  UIADD3 UR32, UP3, UPT, UR42, 0x200, URZ ;  /* 0x000002002a207890 */ /* 0x000fe2000ff7e0ff */
[----:B------:R-:W-:Y:S01]  /*19d0*/  SHF.L.U32 R0, R0, 0x1f, RZ ;  /* 0x0000001f00007819 */ /* 0x000fe200000006ff */
[----:B------:R-:W-:Y:S02]  /*19e0*/  UIADD3 UR37, UPT, UPT, UR20, 0x1, URZ ;  /* 0x0000000114257890 */ /* 0x000fe4000fffe0ff */
[----:B------:R-:W-:Y:S01]  /*19f0*/  UIADD3.X UR33, UPT, UPT, URZ, UR43, URZ, UP3, !UPT ;  /* 0x0000002bff217290 */ /* 0x000fe20009ffe4ff */
[----:B------:R1:W2:Y:S01]  /*1a00*/  SYNCS.PHASECHK.TRANS64.TRYWAIT P0, [UR8+0x30], R0 ;  /* 0x00003000ff0075a7 */ /* 0x0002a20008001108 */
[----:B------:R-:W-:Y:S02]  /*1a10*/  UIMAD UR8, UR21, UR24, UR5 ;  /* 0x00000018150872a4 */ /* 0x000fe4000f8e0205 */
[----:B------:R-:W-:Y:S02]  /*1a20*/  UIMAD UR7, UR22, UR25, UR6 ;  /* 0x00000019160772a4 */ /* 0x000fe4000f8e0206 */
[----:B------:R-:W-:Y:S02]  /*1a30*/  ULEA UR15, UR8, UR15, 0x5 ;  /* 0x0000000f080f7291 */ /* 0x000fe4000f8e28ff */
[----:B------:R-:W-:Y:S02]  /*1a40*/  UIADD3 UR8, UPT, UPT, UR16, 0x8400, URZ ;  /* 0x0000840010087890 */ /* 0x000fe4000fffe0ff */
[----:B------:R-:W-:Y:S02]  /*1a50*/  ULEA UR7, UR7, UR15, 0xa ;  /* 0x0000000f07077291 */ /* 0x000fe4000f8e50ff */
[----:B------:R-:W-:Y:S02]  /*1a60*/  UIADD3 UR16, UPT, UPT, UR16, 0x20400, URZ ;  /* 0x0002040010107890 */ /* 0x000fe4000fffe0ff */
[----:B------:R-:W-:Y:S02]  /*1a70*/  UPRMT UR7, UR7, 0x5410, URZ ;  /* 0x0000541007077896 */ /* 0x000fe400080000ff */
[----:B------:R-:W-:Y:S02]  /*1a80*/  UISETP.NE.AND UP2, UPT, UR37, UR45, UPT ;  /* 0x0000002d2500728c */ /* 0x000fe4000bf45270 */
[----:B------:R-:W-:Y:S02]  /*1a90*/  UIADD3 UR29, UPT, UPT, UR21, 0x1, URZ ;  /* 0x00000001151d7890 */ /* 0x000fe4000fffe0ff */
[----:B------:R-:W-:Y:S02]  /*1aa0*/  UIADD3 UR28, UPT, UPT, UR22, 0x1, URZ ;  /* 0x00000001161c7890 */ /* 0x000fe4000fffe0ff */
[----:B------:R-:W-:Y:S01]  /*1ab0*/  UIADD3 UR31, UPT, UPT, UR31, 0x1, URZ ;  /* 0x000000011f1f7890 */ /* 0x000fe2000fffe0ff */
[----:B------:R4:W-:Y:S01]  /*1ac0*/  UTMALDG.5D.IM2COL [UR8], [UR34], UR7 ;  /* 0x00000008220073b4 */ /* 0x0009e20008060007 */
[----:B------:R-:W-:Y:S01]  /*1ad0*/  UMOV UR46, 0x0 ;  /* 0x00000000002e7882 */ /* 0x000fe20000000000 */
[----:B------:R-:W-:Y:S01]  /*1ae0*/  UMOV UR47, 0x10000000 ;  /* 0x10000000002f7882 */ /* 0x000fe20000000000 */
[----:B------:R-:W-:Y:S01]  /*1af0*/  UMOV UR17, UR9 ;  /* 0x0000000900117c82 */ /* 0x000fe20008000000 */
[----:B------:R-:W-:Y:S01]  /*1b00*/  @UP2 UIADD3 UR29, UPT, UPT, UR21, URZ, URZ ;  /* 0x000000ff151d2290 */ /* 0x000fe2000fffe0ff */
[----:B------:R-:W-:Y:S03]  /*1b10*/  UMOV UR18, UR10 ;  /* 0x0000000a00127c82 */ /* 0x000fe60008000000 */
[----:B------:R-:W-:Y:S01]  /*1b20*/  UISETP.NE.AND UP1, UPT, UR29, UR40, UPT ;  /* 0x000000281d00728c */ /* 0x000fe2000bf25270 */
[----:B------:R3:W-:Y:S10]  /*1b30*/  UTMALDG.5D [UR16], [UR32], desc[UR46] ;  /* 0x00002e10200075b4 */ /* 0x0007f40008021000 */
[----:B------:R-:W-:Y:S04]  /*1b40*/  @UP1 UIADD3 UR28, UPT, UPT, UR22, URZ, URZ ;  /* 0x000000ff161c1290 */ /* 0x000fe8000fffe0ff */
[----:B------:R-:W-:Y:S02]  /*1b50*/  UISETP.NE.AND UP0, UPT, UR28, UR41, UPT ;  /* 0x000000291c00728c */ /* 0x000fe4000bf05270 */
[----:B----4-:R-:W-:Y:S09]  /*1b60*/  UIADD3 UR8, UPT, UPT, UR27, 0x1, URZ ;  /* 0x000000011b087890 */ /* 0x010ff2000fffe0ff */
[----:B------:R-:W-:Y:S01]  /*1b70*/  @UP0 UIADD3 UR8, UPT, UPT, UR27, URZ, URZ ;  /* 0x000000ff1b080290 */ /* 0x000fe2000fffe0ff */
[----:B------:R-:W-:Y:S06]  /*1b80*/  UMOV UR7, UR30 ;  /* 0x0000001e00077c82 */ /* 0x000fec0008000000 */
[----:B------:R-:W-:Y:S01]  /*1b90*/  UMOV UR27, UR8 ;  /* 0x00000008001b7c82 */ /* 0x000fe20008000000 */
[----:B---3--:R-:W-:Y:S02]  /*1ba0*/  USEL UR22, UR28, URZ, UP0 ;  /* 0x000000ff1c167287 */ /* 0x008fe40008000000 */
[----:B------:R-:W-:Y:S02]  /*1bb0*/  UISETP.NE.AND UP0, UPT, UR31, UR38, UPT ;  /* 0x000000261f00728c */ /* 0x000fe4000bf05270 */
[----:B------:R-:W-:Y:S02]  /*1bc0*/  USEL UR20, UR37, URZ, UP2 ;  /* 0x000000ff25147287 */ /* 0x000fe40009000000 */
[----:B------:R-:W-:Y:S05]  /*1bd0*/  USEL UR21, UR29, URZ, UP1 ;  /* 0x000000ff1d157287 */ /* 0x000fea0008800000 */
[----:B-1----:R-:W-:Y:S07]  /*1be0*/  BRA.U UP0, `(.L_x_22) ;  /* 0xfffffffd00147547 */ /* 0x002fee000b83ffff */
.L_x_17:
[----:B------:R-:W-:Y:S01]  /*1bf0*/  ULEA UR4, UR30, UR36, 0x3 ;  /* 0x000000241e047291 */ /* 0x000fe2000f8e18ff */
[----:B-1----:R-:W-:Y:S01]  /*1c00*/  MOV R0, UR26 ;  /* 0x0000001a00007c02 */ /* 0x002fe20008000f00 */
[----:B------:R-:W-:Y:S01]  /*1c10*/  @!P1 SYNCS.ARRIVE.TRANS64.A1T0 RZ, [UR36+0xa8], RZ ;  /* 0x0000a8ffffff99a7 */ /* 0x000fe20008100024 */
[----:B------:R-:W-:Y:S02]  /*1c20*/  UISETP.GE.AND UP0, UPT, UR50, 0x1, UPT ;  /* 0x000000013200788c */ /* 0x000fe4000bf06270 */
[----:B------:R-:W-:-:S04]  /*1c30*/  SHF.L.U32 R0, R0, 0x1f, RZ ;  /* 0x0000001f00007819 */ /* 0x000fc800000006ff */
[----:B--2---:R1:W2:Y:S03]  /*1c40*/  SYNCS.PHASECHK.TRANS64.TRYWAIT P0, [UR4+0x30], R0 ;  /* 0x00003000ff0075a7 */ /* 0x0042a60008001104 */
[----:B------:R-:W-:Y:S05]  /*1c50*/  BRA.U !UP0, `(.L_x_23) ;  /* 0x00000005088c7547 */ /* 0x000fea000b800000 */
[----:B------:R-:W3:Y:S01]  /*1c60*/  LDCU.128 UR8, c[0x0][0x480] ;  /* 0x00009000ff0877ac */ /* 0x000ee20008000c00 */
[----:B------:R-:W4:Y:S01]  /*1c70*/  LDCU.128 UR32, c[0x0][0x490] ;  /* 0x00009200ff2077ac */ /* 0x000f220008000c00 */
[----:B------:R-:W1:Y:S01]  /*1c80*/  LDCU.64 UR28, c[0x0][0x4c0] ;  /* 0x00009800ff1c77ac */ /* 0x000e620008000a00 */
[----:B------:R-:W1:Y:S01]  /*1c90*/  LDCU UR13, c[0x0][0x4c8] ;  /* 0x00009900ff0d77ac */ /* 0x000e620008000800 */
[----:B------:R-:W1:Y:S01]  /*1ca0*/  LDCU.64 UR16, c[0x0][0x4f0] ;  /* 0x00009e00ff1077ac */ /* 0x000e620008000a00 */
[----:B---3--:R-:W-:Y:S02]  /*1cb0*/  UIMAD.WIDE.U32 UR4, UR44, UR9, URZ ;  /* 0x000000092c0472a5 */ /* 0x008fe4000f8e00ff */
[----:B------:R-:W-:Y:S02]  /*1cc0*/  UISETP.NE.AND UP0, UPT, UR8, 0x1, UPT ;  /* 0x000000010800788c */ /* 0x000fe4000bf05270 */
[----:B------:R-:W-:Y:S01]  /*1cd0*/  USHF.R.U32.HI UR5, URZ, UR10, UR5 ;  /* 0x0000000aff057299 */ /* 0x000fe20008011605 */
[----:B------:R-:W3:Y:S03]  /*1ce0*/  LDCU UR9, c[0x0][0x4a0] ;  /* 0x00009400ff0977ac */ /* 0x000ee60008000800 */
[----:B------:R-:W-:-:S02]  /*1cf0*/  USEL UR5, UR44, UR5, !UP0 ;  /* 0x000000052c057287 */ /* 0x000fc4000c000000 */
[----:B------:R-:W-:Y:S02]  /*1d00*/  UISETP.NE.AND UP0, UPT, UR11, 0x1, UPT ;  /* 0x000000010b00788c */ /* 0x000fe4000bf05270 */
[----:B----4-:R-:W-:Y:S01]  /*1d10*/  UIMAD.WIDE.U32 UR6, UR5, UR32, URZ ;  /* 0x00000020050672a5 */ /* 0x010fe2000f8e00ff */
[----:B------:R-:W1:Y:S01]  /*1d20*/  LDCU UR10, c[0x0][0x4ec] ;  /* 0x00009d80ff0a77ac */ /* 0x000e620008000800 */
[----:B------:R-:W4:Y:S05]  /*1d30*/  LDCU UR46, c[0x0][0x38c] ;  /* 0x00007180ff2e77ac */ /* 0x000f2a0008000800 */
[----:B------:R-:W-:Y:S01]  /*1d40*/  UMOV UR4, UR7 ;  /* 0x0000000700047c82 */ /* 0x000fe20008000000 */
[----:B------:R-:W1:Y:S01]  /*1d50*/  LDCU UR23, c[0x0][0x4cc] ;  /* 0x00009980ff1777ac */ /* 0x000e620008000800 */
[----:B------:R-:W-:Y:S01]  /*1d60*/  USHF.R.U32.HI UR4, URZ, UR33, UR4 ;  /* 0x00000021ff047299 */ /* 0x000fe20008011604 */
[----:B------:R-:W1:Y:S03]  /*1d70*/  LDCU.64 UR40, c[0x0][0x390] ;  /* 0x00007200ff2877ac */ /* 0x000e660008000a00 */
[----:B------:R-:W-:-:S02]  /*1d80*/  USEL UR4, UR5, UR4, !UP0 ;  /* 0x0000000405047287 */ /* 0x000fc4000c000000 */
[----:B------:R-:W-:Y:S02]  /*1d90*/  UISETP.NE.AND UP0, UPT, UR34, 0x1, UPT ;  /* 0x000000012200788c */ /* 0x000fe4000bf05270 */
[----:B------:R-:W-:Y:S01]  /*1da0*/  UIMAD.WIDE.U32 UR6, UR4, UR35, URZ ;  /* 0x00000023040672a5 */ /* 0x000fe2000f8e00ff */
[----:B------:R-:W1:Y:S01]  /*1db0*/  LDCU.64 UR24, c[0x0][0x4d0] ;  /* 0x00009a00ff1877ac */ /* 0x000e620008000a00 */
[----:B------:R-:W-:-:S05]  /*1dc0*/  UIADD3 UR38, UPT, UPT, UR50, UR38, URZ ;  /* 0x0000002632267290 */ /* 0x000fca000fffe0ff */
[----:B------:R-:W-:Y:S01]  /*1dd0*/  UMOV UR6, UR7 ;  /* 0x0000000700067c82 */ /* 0x000fe20008000000 */
[----:B------:R-:W-:Y:S02]  /*1de0*/  UIADD3 UR7, UPT, UPT, -UR5, URZ, URZ ;  /* 0x000000ff05077290 */ /* 0x000fe4000fffe1ff */
[----:B---3--:R-:W-:Y:S02]  /*1df0*/  USHF.R.U32.HI UR6, URZ, UR9, UR6 ;  /* 0x00000009ff067299 */ /* 0x008fe40008011606 */
[----:B------:R-:W-:Y:S02]  /*1e00*/  UIMAD UR7, UR8, UR7, UR44 ;  /* 0x00000007080772a4 */ /* 0x000fe4000f8e022c */
[----:B------:R-:W-:Y:S02]  /*1e10*/  USEL UR14, UR4, UR6, !UP0 ;  /* 0x00000006040e7287 */ /* 0x000fe4000c000000 */
[----:B------:R-:W-:Y:S02]  /*1e20*/  UIADD3 UR6, UPT, UPT, -UR4, URZ, URZ ;  /* 0x000000ff04067290 */ /* 0x000fe4000fffe1ff */
[----:B------:R-:W-:-:S02]  /*1e30*/  UIADD3 UR9, UPT, UPT, -UR14, URZ, URZ ;  /* 0x000000ff0e097290 */ /* 0x000fc4000fffe1ff */
[----:B------:R-:W-:Y:S02]  /*1e40*/  UIMAD UR12, UR11, UR6, UR5 ;  /* 0x000000060b0c72a4 */ /* 0x000fe4000f8e0205 */
[----:B------:R-:W-:Y:S02]  /*1e50*/  UIMAD UR9, UR34, UR9, UR4 ;  /* 0x00000009220972a4 */ /* 0x000fe4000f8e0204 */
[----:B-1----:R-:W-:Y:S01]  /*1e60*/  UIMAD UR11, UR7, UR28, UR10 ;  /* 0x0000001c070b72a4 */ /* 0x002fe2000f8e020a */
[----:B------:R-:W1:Y:S02]  /*1e70*/  LDCU.64 UR4, c[0x0][0x4f8] ;  /* 0x00009f00ff0477ac */ /* 0x000e640008000a00 */
[----:B------:R-:W3:Y:S01]  /*1e80*/  LDCU UR6, c[0x0][0x500] ;  /* 0x0000a000ff0677ac */ /* 0x000ee20008000800 */
[----:B------:R-:W-:Y:S02]  /*1e90*/  UIMAD UR12, UR12, UR29, UR16 ;  /* 0x0000001d0c0c72a4 */ /* 0x000fe4000f8e0210 */
[----:B------:R-:W-:Y:S01]  /*1ea0*/  UIMAD UR13, UR9, UR13, UR17 ;  /* 0x0000000d090d72a4 */ /* 0x000fe2000f8e0211 */
[----:B------:R-:W-:Y:S01]  /*1eb0*/  UMOV UR37, UR50 ;  /* 0x0000003200257c82 */ /* 0x000fe20008000000 */
[----:B----4-:R-:W-:-:S10]  /*1ec0*/  UMOV UR7, UR30 ;  /* 0x0000001e00077c82 */ /* 0x010fd40008000000 */
.L_x_28:
[----:B------:R-:W-:Y:S01]  /*1ed0*/  @!P3 MOV R3, 0x8000 ;  /* 0x000080000003b802 */ /* 0x000fe20000000f00 */
[----:B------:R-:W-:Y:S01]  /*1ee0*/  ULEA UR9, UR7, UR36, 0x3 ;  /* 0x0000002407097291 */ /* 0x000fe2000f8e18ff */
[----:B--2---:R-:W-:Y:S11]  /*1ef0*/  @P0 BRA `(.L_x_24) ;  /* 0x0000000000100947 */ /* 0x004ff60003800000 */
[----:B------:R-:W-:Y:S04]  /*1f00*/  MOV R4, UR26 ;  /* 0x0000001a00047c02 */ /* 0x000fe80008000f00 */
[----:B------:R-:W-:Y:S04]  /*1f10*/  SHF.L.U32 R4, R4, 0x1f, RZ ;  /* 0x0000001f04047819 */ /* 0x000fe800000006ff */
[----:B------:R-:W2:Y:S02]  /*1f20*/  SYNCS.PHASECHK.TRANS64.TRYWAIT P0, [UR9+0x30], R4 ;  /* 0x00003004ff0075a7 */ /* 0x000ea40008001109 */
[----:B--2---:R-:W-:Y:S05]  /*1f30*/  @!P0 BRA `(.L_x_25) ;  /* 0x0000009c001c8947 */ /* 0x004fea0003800000 */
.L_x_24:
[----:B------:R4:W-:Y:S01]  /*1f40*/  @!P3 SYNCS.ARRIVE.TRANS64 RZ, [UR9], R3 ;  /* 0x00000003ffffb9a7 */ /* 0x0009e20008000009 */
[----:B------:R-:W-:Y:S04]  /*1f50*/  BSSY.RECONVERGENT B0, `(.L_x_26) ;  /* 0x0000003000007945 */ /* 0x000fe80003800200 */
[----:B------:R-:W-:Y:S05]  /*1f60*/  @P2 BRA `(.L_x_27) ;  /* 0x0000000000042947 */ /* 0x000fea0003800000 */
[----:B-1-3--:R-:W-:Y:S05]  /*1f70*/  BPT.TRAP 0x1 ;  /* 0x000000040000795c */ /* 0x00afea0000300000 */
.L_x_27:
[----:B-1-3--:R-:W-:Y:S05]  /*1f80*/  BSYNC.RECONVERGENT B0 ;  /* 0x0000000000007941 */ /* 0x00afea0003800200 */
.L_x_26:
[----:B------:R-:W-:Y:S02]  /*1f90*/  UIADD3 UR8, UPT, UPT, UR7, 0x1, URZ ;  /* 0x0000000107087890 */ /* 0x000fe4000fffe0ff */
[----:B------:R-:W-:Y:S02]  /*1fa0*/  UIMAD UR16, UR20, UR23, UR4 ;  /* 0x00000017141072a4 */ /* 0x000fe4000f8e0204 */
[----:B------:R-:W-:Y:S02]  /*1fb0*/  UISETP.NE.AND UP0, UPT, UR8, 0x6, UPT ;  /* 0x000000060800788c */ /* 0x000fe4000bf05270 */
[----:B------:R-:W-:Y:S02]  /*1fc0*/  UIMAD UR15, UR21, UR24, UR5 ;  /* 0x00000018150f72a4 */ /* 0x000fe4000f8e0205 */
[----:B------:R-:W-:Y:S02]  /*1fd0*/  USEL UR10, URZ, 0x1, UP0 ;  /* 0x00000001ff0a7887 */ /* 0x000fe40008000000 */
[----:B------:R-:W-:Y:S02]  /*1fe0*/  USEL UR30, UR8, URZ, UP0 ;  /* 0x000000ff081e7287 */ /* 0x000fe40008000000 */
[----:B------:R-:W-:Y:S02]  /*1ff0*/  ULOP3.LUT UR26, UR26, UR10, URZ, 0x3c, !UPT ;  /* 0x0000000a1a1a7292 */ /* 0x000fe4000f8e3cff */
[----:B------:R-:W-:Y:S02]  /*2000*/  ULEA UR8, UR30, UR36, 0x3 ;  /* 0x000000241e087291 */ /* 0x000fe4000f8e18ff */
[----:B------:R-:W-:Y:S02]  /*2010*/  ULEA UR18, UR7, UR36, 0xe ;  /* 0x0000002407127291 */ /* 0x000fe4000f8e70ff */
[----:B------:R-:W-:Y:S01]  /*2020*/  UIMAD UR7, UR22, UR25, UR6 ;  /* 0x00000019160772a4 */ /* 0x000fe2000f8e0206 */
[----:B--2---:R-:W-:Y:S01]  /*2030*/  MOV R0, UR26 ;  /* 0x0000001a00007c02 */ /* 0x004fe20008000f00 */
[----:B------:R-:W-:Y:S02]  /*2040*/  ULEA UR15, UR15, UR16, 0x5 ;  /* 0x000000100f0f7291 */ /* 0x000fe4000f8e28ff */
[----:B------:R-:W-:Y:S01]  /*2050*/  UIADD3 UR34, UP0, UPT, UR42, 0x80, URZ ;  /* 0x000000802a227890 */ /* 0x000fe2000ff1e0ff */
[----:B------:R-:W-:Y:S01]  /*2060*/  SHF.L.U32 R0, R0, 0x1f, RZ ;  /* 0x0000001f00007819 */ /* 0x000fe200000006ff */
[----:B------:R-:W-:Y:S02]  /*2070*/  ULEA UR7, UR7, UR15, 0xa ;  /* 0x0000000f07077291 */ /* 0x000fe4000f8e50ff */
[----:B------:R-:W-:Y:S01]  /*2080*/  USHF.L.U32 UR10, UR27, 0x5, URZ ;  /* 0x000000051b0a7899 */ /* 0x000fe200080006ff */
[----:B------:R1:W2:Y:S01]  /*2090*/  SYNCS.PHASECHK.TRANS64.TRYWAIT P0, [UR8+0x30], R0 ;  /* 0x00003000ff0075a7 */ /* 0x0002a20008001108 */
[----:B------:R-:W-:Y:S02]  /*20a0*/  UIADD3.X UR35, UPT, UPT, URZ, UR43, URZ, UP0, !UPT ;  /* 0x0000002bff237290 */ /* 0x000fe400087fe4ff */
[----:B------:R-:W-:Y:S02]  /*20b0*/  UIADD3 UR8, UPT, UPT, UR18, 0x8400, URZ ;  /* 0x0000840012087890 */ /* 0x000fe4000fffe0ff */
[----:B------:R-:W-:Y:S02]  /*20c0*/  UPRMT UR7, UR7, 0x5410, URZ ;  /* 0x0000541007077896 */ /* 0x000fe400080000ff */
[----:B------:R-:W-:Y:S02]  /*20d0*/  UIADD3 UR32, UP3, UPT, UR42, 0x200, URZ ;  /* 0x000002002a207890 */ /* 0x000fe4000ff7e0ff */
[----:B------:R-:W-:Y:S02]  /*20e0*/  UIADD3 UR16, UPT, UPT, UR18, 0x20400, URZ ;  /* 0x0002040012107890 */ /* 0x000fe4000fffe0ff */
[----:B------:R-:W-:Y:S02]  /*20f0*/  UIADD3.X UR33, UPT, UPT, URZ, UR43, URZ, UP3, !UPT ;  /* 0x0000002bff217290 */ /* 0x000fe40009ffe4ff */
[----:B------:R-:W-:Y:S01]  /*2100*/  UIADD3 UR31, UPT, UPT, UR20, 0x1, URZ ;  /* 0x00000001141f7890 */ /* 0x000fe2000fffe0ff */
[----:B------:R3:W-:Y:S01]  /*2110*/  UTMALDG.5D.IM2COL [UR8], [UR34], UR7 ;  /* 0x00000008220073b4 */ /* 0x0007e20008060007 */
[----:B------:R-:W-:Y:S02]  /*2120*/  UIADD3 UR29, UPT, UPT, UR21, 0x1, URZ ;  /* 0x00000001151d7890 */ /* 0x000fe4000fffe0ff */
[----:B------:R-:W-:Y:S02]  /*2130*/  UISETP.NE.AND UP2, UPT, UR31, UR46, UPT ;  /* 0x0000002e1f00728c */ /* 0x000fe4000bf45270 */
[----:B------:R-:W-:Y:S01]  /*2140*/  UIADD3 UR28, UPT, UPT, UR22, 0x1, URZ ;  /* 0x00000001161c7890 */ /* 0x000fe2000fffe0ff */
[----:B------:R-:W-:Y:S01]  /*2150*/  UMOV UR44, 0x0 ;  /* 0x00000000002c7882 */ /* 0x000fe20000000000 */
[----:B------:R-:W-:Y:S01]  /*2160*/  UMOV UR45, 0x10000000 ;  /* 0x10000000002d7882 */ /* 0x000fe20000000000 */
[----:B------:R-:W-:Y:S01]  /*2170*/  UMOV UR17, UR9 ;  /* 0x0000000900117c82 */ /* 0x000fe20008000000 */
[----:B------:R-:W-:Y:S02]  /*2180*/  UMOV UR18, UR10 ;  /* 0x0000000a00127c82 */ /* 0x000fe40008000000 */
[----:B------:R4:W-:Y:S03]  /*2190*/  UTMALDG.5D [UR16], [UR32], desc[UR44] ;  /* 0x00002c10200075b4 */ /* 0x0009e60008021000 */
[----:B------:R-:W-:Y:S04]  /*21a0*/  @UP2 UIADD3 UR29, UPT, UPT, UR21, URZ, URZ ;  /* 0x000000ff151d2290 */ /* 0x000fe8000fffe0ff */
[----:B------:R-:W-:Y:S11]  /*21b0*/  UISETP.NE.AND UP1, UPT, UR29, UR40, UPT ;  /* 0x000000281d00728c */ /* 0x000ff6000bf25270 */
[----:B------:R-:W-:Y:S04]  /*21c0*/  @UP1 UIADD3 UR28, UPT, UPT, UR22, URZ, URZ ;  /* 0x000000ff161c1290 */ /* 0x000fe8000fffe0ff */
[----:B------:R-:W-:Y:S02]  /*21d0*/  UISETP.NE.AND UP0, UPT, UR28, UR41, UPT ;  /* 0x000000291c00728c */ /* 0x000fe4000bf05270 */
[----:B---3--:R-:W-:Y:S02]  /*21e0*/  UIADD3 UR8, UPT, UPT, UR27, 0x1, URZ ;  /* 0x000000011b087890 */ /* 0x008fe4000fffe0ff */
[----:B------:R-:W-:Y:S07]  /*21f0*/  UIADD3 UR7, UPT, UPT, UR37, -0x1, URZ ;  /* 0xffffffff25077890 */ /* 0x000fee000fffe0ff */
[----:B------:R-:W-:Y:S07]  /*2200*/  @UP0 UIADD3 UR8, UPT, UPT, UR27, URZ, URZ ;  /* 0x000000ff1b080290 */ /* 0x000fee000fffe0ff */
[----:B------:R-:W-:Y:S01]  /*2210*/  UMOV UR27, UR8 ;  /* 0x00000008001b7c82 */ /* 0x000fe20008000000 */
[----:B----4-:R-:W-:Y:S02]  /*2220*/  USEL UR22, UR28, URZ, UP0 ;  /* 0x000000ff1c167287 */ /* 0x010fe40008000000 */
[----:B------:R-:W-:Y:S02]  /*2230*/  UISETP.GT.U32.AND UP0, UPT, UR37, 0x1, UPT ;  /* 0x000000012500788c */ /* 0x000fe4000bf04070 */
[----:B------:R-:W-:Y:S02]  /*2240*/  USEL UR20, UR31, URZ, UP2 ;  /* 0x000000ff1f147287 */ /* 0x000fe40009000000 */
[----:B------:R-:W-:Y:S01]  /*2250*/  USEL UR21, UR29, URZ, UP1 ;  /* 0x000000ff1d157287 */ /* 0x000fe20008800000 */
[----:B------:R-:W-:Y:S01]  /*2260*/  UMOV UR37, UR7 ;  /* 0x0000000700257c82 */ /* 0x000fe20008000000 */
[----:B------:R-:W-:Y:S03]  /*2270*/  UMOV UR7, UR30 ;  /* 0x0000001e00077c82 */ /* 0x000fe60008000000 */
[----:B-1----:R-:W-:Y:S07]  /*2280*/  BRA.U UP0, `(.L_x_28) ;  /* 0xfffffffd00107547 */ /* 0x002fee000b83ffff */
.L_x_23:
[----:B------:R-:W-:Y:S01]  /*2290*/  SHF.L.U32 R3, R2, 0x1f, RZ ;  /* 0x0000001f02037819 */ /* 0x000fe200000006ff */
[----:B------:R-:W-:-:S03]  /*22a0*/  NOP ;  /* 0x0000000000007918 */ /* 0x000fc60000000000 */
[----:B--2---:R-:W2:Y:S02]  /*22b0*/  SYNCS.PHASECHK.TRANS64.TRYWAIT P0, [UR36+0xb0], R3 ;  /* 0x0000b003ff0075a7 */ /* 0x004ea40008001124 */
[----:B--2---:R-:W-:Y:S05]  /*22c0*/  @!P0 BRA `(.L_x_29) ;  /* 0x0000009800508947 */ /* 0x004fea0003800000 */
.L_x_164:
[----:B------:R-:W2:Y:S01]  /*22d0*/  LDS.128 R4, [UR36+0xf0] ;  /* 0x0000f024ff047984 */ /* 0x000ea20008000c00 */
[----:B------:R-:W-:Y:S02]  /*22e0*/  UIADD3 UR4, UPT, UPT, UR36, 0xb8, URZ ;  /* 0x000000b824047890 */ /* 0x000fe4000fffe0ff */
[----:B------:R-:W-:Y:S01]  /*22f0*/  UISETP.GE.AND UP0, UPT, UR39, 0x1, UPT ;  /* 0x000000012700788c */ /* 0x000fe2000bf06270 */
[----:B------:R-:W-:Y:S01]  /*2300*/  @!PT LDS RZ, [RZ] ;  /* 0x00000000fffff984 */ /* 0x000fe20000000800 */
[----:B------:R-:W-:Y:S01]  /*2310*/  @!PT LDS RZ, [RZ] ;  /* 0x00000000fffff984 */ /* 0x000fe20000000800 */
[----:B------:R-:W-:Y:S01]  /*2320*/  @!PT LDS RZ, [RZ] ;  /* 0x00000000fffff984 */ /* 0x000fe20000000800 */
[----:B------:R-:W-:Y:S01]  /*2330*/  @!PT LDS RZ, [RZ] ;  /* 0x00000000fffff984 */ /* 0x000fe20000000800 */
[----:B------:R3:W-:Y:S06]  /*2340*/  MEMBAR.ALL.CTA ;  /* 0x0000000000007992 */ /* 0x0007ec0000008000 */
[----:B---3--:R-:W3:Y:S01]  /*2350*/  FENCE.VIEW.ASYNC.S ;  /* 0x00000000000073c6 */ /* 0x008ee20000000000 */
[----:B------:R-:W-:-:S09]  /*2360*/  UPRMT UR4, URZ, 0x654, UR4 ;  /* 0x00000654ff047896 */ /* 0x000fd20008000004 */
[----:B---3--:R-:W-:Y:S01]  /*2370*/  SYNCS.ARRIVE.TRANS64.RED.A1T0 RZ, [UR4], RZ ;  /* 0x000000ffffff79a7 */ /* 0x008fe20008100404 */
[----:B--2---:R-:W-:-:S13]  /*2380*/  LOP3.LUT P0, RZ, R6, 0x1, RZ, 0xc0, !PT ;  /* 0x0000000106ff7812 */ /* 0x004fda000780c0ff */
[----:B------:R-:W-:Y:S01]  /*2390*/  VOTEU.ANY UP1, P0 ;  /* 0x0000000000ff7886 */ /* 0x000fe20000020100 */
[----:B------:R-:W-:-:S13]  /*23a0*/  PLOP3.LUT P0, PT, PT, PT, UP1, 0x80, 0x8 ;  /* 0x000000000008781c */ /* 0x000fda0003f0f018 */
[----:B-1----:R-:W-:Y:S02]  /*23b0*/  @P0 MOV R0, R4 ;  /* 0x0000000400000202 */ /* 0x002fe40000000f00 */
[----:B------:R-:W-:Y:S02]  /*23c0*/  @P0 LOP3.LUT R4, R5, 0xffff, RZ, 0xc0, !PT ;  /* 0x0000ffff05040812 */ /* 0x000fe400078ec0ff */
[----:B------:R-:W-:Y:S02]  /*23d0*/  @P0 R2UR UR6, R0 ;  /* 0x00000000000602ca */ /* 0x000fe400000e0000 */
[----:B------:R-:W-:-:S11]  /*23e0*/  @P0 R2UR UR5, R4 ;  /* 0x00000000040502ca */ /* 0x000fd600000e0000 */
[----:B------:R-:W-:Y:S02]  /*23f0*/  @UP1 UMOV UR49, UR6 ;  /* 0x0000000600311c82 */ /* 0x000fe40008000000 */
[----:B------:R-:W-:Y:S01]  /*2400*/  @UP1 UMOV UR48, UR5 ;  /* 0x0000000500301c82 */ /* 0x000fe20008000000 */
[----:B------:R-:W-:Y:S05]  /*2410*/  BRA.U !UP0, `(.L_x_30) ;  /* 0x0000000108d47547 */ /* 0x000fea000b800000 */
[----:B------:R-:W1:Y:S01]  /*2420*/  LDCU.128 UR16, c[0x0][0xc10] ;  /* 0x00018200ff1077ac */ /* 0x000e620008000c00 */
[----:B------:R-:W2:Y:S01]  /*2430*/  LDCU UR20, c[0x0][0xc20] ;  /* 0x00018400ff1477ac */ /* 0x000ea20008000800 */
[----:B------:R-:W3:Y:S01]  /*2440*/  LDCU UR13, c[0x0][0xc0c] ;  /* 0x00018180ff0d77ac */ /* 0x000ee20008000800 */
[----:B------:R-:W4:Y:S01]  /*2450*/  LDCU.64 UR14, c[0x0][0xc28] ;  /* 0x00018500ff0e77ac */ /* 0x000f220008000a00 */
[----:B------:R-:W-:Y:S02]  /*2460*/  UISETP.NE.AND UP3, UPT, UR39, 0x1, UPT ;  /* 0x000000012700788c */ /* 0x000fe4000bf65270 */
[----:B-1----:R-:W-:Y:S02]  /*2470*/  UIMAD.WIDE.U32 UR4, UR52, UR19, URZ ;  /* 0x00000013340472a5 */ /* 0x002fe4000f8e00ff */
[----:B------:R-:W-:Y:S02]  /*2480*/  UIMAD.WIDE.U32 UR6, UR53, UR16, URZ ;  /* 0x00000010350672a5 */ /* 0x000fe4000f8e00ff */
[----:B------:R-:W-:-:S02]  /*2490*/  UISETP.NE.AND UP0, UPT, UR18, 0x1, UPT ;  /* 0x000000011200788c */ /* 0x000fc4000bf05270 */
[----:B------:R-:W-:Y:S01]  /*24a0*/  UIMAD.WIDE.U32 UR10, UR48, UR19, URZ ;  /* 0x00000013300a72a5 */ /* 0x000fe2000f8e00ff */
[----:B------:R-:W-:Y:S01]  /*24b0*/  UMOV UR4, UR5 ;  /* 0x0000000500047c82 */ /* 0x000fe20008000000 */
[----:B---3--:R-:W-:Y:S02]  /*24c0*/  UISETP.NE.AND UP2, UPT, UR13, 0x1, UPT ;  /* 0x000000010d00788c */ /* 0x008fe4000bf45270 */
[----:B--2---:R-:W-:Y:S02]  /*24d0*/  USHF.R.U32.HI UR5, URZ, UR20, UR4 ;  /* 0x00000014ff057299 */ /* 0x004fe40008011604 */
[----:B------:R-:W-:Y:S01]  /*24e0*/  UIMAD.WIDE.U32 UR8, UR49, UR16, URZ ;  /* 0x00000010310872a5 */ /* 0x000fe2000f8e00ff */
[----:B------:R-:W-:Y:S01]  /*24f0*/  UMOV UR4, UR7 ;  /* 0x0000000700047c82 */ /* 0x000fe20008000000 */
[----:B------:R-:W-:Y:S02]  /*2500*/  USEL UR5, UR52, UR5, !UP0 ;  /* 0x0000000534057287 */ /* 0x000fe4000c000000 */
[----:B------:R-:W-:-:S02]  /*2510*/  USHF.R.U32.HI UR4, URZ, UR17, UR4 ;  /* 0x00000011ff047299 */ /* 0x000fc40008011604 */
[----:B----4-:R-:W-:Y:S02]  /*2520*/  UIMAD.WIDE.U32 UR6, UR5, UR14, URZ ;  /* 0x0000000e050672a5 */ /* 0x010fe4000f8e00ff */
[----:B------:R-:W-:Y:S01]  /*2530*/  USEL UR12, UR53, UR4, !UP2 ;  /* 0x00000004350c7287 */ /* 0x000fe2000d000000 */
[----:B------:R-:W-:Y:S02]  /*2540*/  UMOV UR8, UR9 ;  /* 0x0000000900087c82 */ /* 0x000fe40008000000 */
[----:B------:R-:W-:Y:S01]  /*2550*/  UMOV UR4, UR11 ;  /* 0x0000000b00047c82 */ /* 0x000fe20008000000 */
[----:B------:R-:W-:Y:S01]  /*2560*/  UIMAD.WIDE.U32 UR10, UR12, UR14, URZ ;  /* 0x0000000e0c0a72a5 */ /* 0x000fe2000f8e00ff */
[----:B------:R-:W-:Y:S01]  /*2570*/  UMOV UR6, UR7 ;  /* 0x0000000700067c82 */ /* 0x000fe20008000000 */
[----:B------:R-:W-:Y:S02]  /*2580*/  USHF.R.U32.HI UR4, URZ, UR20, UR4 ;  /* 0x00000014ff047299 */ /* 0x000fe40008011604 */
[----:B------:R-:W-:-:S02]  /*2590*/  @UP3 USHF.R.U32.HI UR5, URZ, UR15, UR6 ;  /* 0x0000000fff053299 */ /* 0x000fc40008011606 */
[----:B------:R-:W-:Y:S01]  /*25a0*/  USHF.R.U32.HI UR17, URZ, UR17, UR8 ;  /* 0x00000011ff117299 */ /* 0x000fe20008011608 */
[----:B------:R-:W-:Y:S01]  /*25b0*/  UMOV UR6, UR11 ;  /* 0x0000000b00067c82 */ /* 0x000fe20008000000 */
[----:B------:R-:W-:Y:S02]  /*25c0*/  USEL UR4, UR48, UR4, !UP0 ;  /* 0x0000000430047287 */ /* 0x000fe4000c000000 */
[----:B------:R-:W-:Y:S02]  /*25d0*/  @UP3 USHF.R.U32.HI UR12, URZ, UR15, UR6 ;  /* 0x0000000fff0c3299 */ /* 0x000fe40008011606 */
[----:B------:R-:W-:Y:S02]  /*25e0*/  UIMAD UR6, UR39, UR5, URZ ;  /* 0x00000005270672a4 */ /* 0x000fe4000f8e02ff */
[----:B------:R-:W-:Y:S02]  /*25f0*/  USEL UR5, UR49, UR17, !UP2 ;  /* 0x0000001131057287 */ /* 0x000fe4000d000000 */
[----:B------:R-:W-:-:S02]  /*2600*/  UIMAD UR8, UR39, UR12, URZ ;  /* 0x0000000c270872a4 */ /* 0x000fc4000f8e02ff */
[----:B------:R-:W-:Y:S02]  /*2610*/  UISETP.GE.AND UP0, UPT, UR4, UR6, UPT ;  /* 0x000000060400728c */ /* 0x000fe4000bf06270 */
[----:B------:R-:W-:Y:S02]  /*2620*/  UIMAD.WIDE.U32 UR6, UR4, UR14, URZ ;  /* 0x0000000e040672a5 */ /* 0x000fe4000f8e00ff */
[----:B------:R-:W-:Y:S02]  /*2630*/  UISETP.GE.OR UP0, UPT, UR5, UR8, UP0 ;  /* 0x000000080500728c */ /* 0x000fe40008706670 */
[----:B------:R-:W-:Y:S02]  /*2640*/  UIMAD.WIDE.U32 UR8, UR5, UR14, URZ ;  /* 0x0000000e050872a5 */ /* 0x000fe4000f8e00ff */
[----:B------:R-:W-:Y:S01]  /*2650*/  UIADD3 UR10, UPT, UPT, -UR4, URZ, URZ ;  /* 0x000000ff040a7290 */ /* 0x000fe2000fffe1ff */
[----:B------:R-:W-:Y:S02]  /*2660*/  UMOV UR6, UR7 ;  /* 0x0000000700067c82 */ /* 0x000fe40008000000 */
[----:B------:R-:W-:-:S02]  /*2670*/  USHF.R.U32.HI UR6, URZ, UR15, UR6 ;  /* 0x0000000fff067299 */ /* 0x000fc40008011606 */
[----:B------:R-:W-:Y:S02]  /*2680*/  UIMAD UR10, UR18, UR10, UR48 ;  /* 0x0000000a120a72a4 */ /* 0x000fe4000f8e0230 */
[----:B------:R-:W-:Y:S01]  /*2690*/  USEL UR6, UR4, UR6, !UP3 ;  /* 0x0000000604067287 */ /* 0x000fe2000d800000 */
[----:B------:R-:W-:Y:S01]  /*26a0*/  @!UP0 UMOV UR7, UR9 ;  /* 0x0000000900078c82 */ /* 0x000fe20008000000 */
[----:B------:R-:W-:Y:S02]  /*26b0*/  UIADD3 UR9, UPT, UPT, -UR5, URZ, URZ ;  /* 0x000000ff05097290 */ /* 0x000fe4000fffe1ff */
[----:B------:R-:W-:Y:S02]  /*26c0*/  @!UP0 USHF.R.U32.HI UR7, URZ, UR15, UR7 ;  /* 0x0000000fff078299 */ /* 0x000fe40008011607 */
[----:B------:R-:W-:Y:S02]  /*26d0*/  UIADD3 UR8, UPT, UPT, -UR6, URZ, URZ ;  /* 0x000000ff06087290 */ /* 0x000fe4000fffe1ff */
[----:B------:R-:W-:-:S02]  /*26e0*/  @!UP0 USEL UR7, UR5, UR7, !UP3 ;  /* 0x0000000705078287 */ /* 0x000fc4000d800000 */
[----:B------:R-:W-:Y:S02]  /*26f0*/  UIMAD UR8, UR39, UR8, UR4 ;  /* 0x00000008270872a4 */ /* 0x000fe4000f8e0204 */
[----:B------:R-:W-:Y:S02]  /*2700*/  @!UP0 UIADD3 UR6, UPT, UPT, UR6, -UR7, URZ ;  /* 0x8000000706068290 */ /* 0x000fe4000fffe0ff */
[----:B------:R-:W-:Y:S02]  /*2710*/  @!UP0 UIMAD UR7, UR8, UR12, UR7 ;  /* 0x0000000c080782a4 */ /* 0x000fe4000f8e0207 */
[----:B------:R-:W-:Y:S02]  /*2720*/  @!UP0 UIMAD UR4, UR39, UR6, UR5 ;  /* 0x00000006270482a4 */ /* 0x000fe4000f8e0205 */
[----:B------:R-:W-:Y:S02]  /*2730*/  UIMAD UR6, UR13, UR9, UR49 ;  /* 0x000000090d0672a4 */ /* 0x000fe4000f8e0231 */
[----:B------:R-:W-:Y:S01]  /*2740*/  UIMAD UR48, UR4, UR18, UR10 ;  /* 0x00000012043072a4 */ /* 0x000fe2000f8e020a */
[----:B------:R-:W-:-:S02]  /*2750*/  @!UP0 UMOV UR5, UR7 ;  /* 0x0000000700058c82 */ /* 0x000fc40008000000 */
[----:B------:R-:W-:-:S12]  /*2760*/  UIMAD UR49, UR5, UR13, UR6 ;  /* 0x0000000d053172a4 */ /* 0x000fd8000f8e0206 */
.L_x_30:
        /* <DEDUP_REMOVED lines=20> */
.L_x_31:
[----:B------:R-:W-:Y:S01]  /*28b0*/  R2UR UR5, R54 ;  /* 0x00000000360572ca */ /* 0x000fe200000e0000 */
[----:B------:R-:W-:Y:S01]  /*28c0*/  UMOV UR31, UR38 ;  /* 0x00000026001f7c82 */ /* 0x000fe20008000000 */
[----:B------:R-:W-:Y:S02]  /*28d0*/  R2UR UR4, R53 ;  /* 0x00000000350472ca */ /* 0x000fe400000e0000 */
[----:B------:R-:W-:Y:S02]  /*28e0*/  PLOP3.LUT P1, PT, PT, PT, PT, 0x80, 0x8 ;  /* 0x000000000008781c */ /* 0x000fe40003f2f070 */
[----:B------:R-:W-:-:S07]  /*28f0*/  LOP3.LUT R2, R2, 0x1, RZ, 0x3c, !PT ;  /* 0x0000000102027812 */ /* 0x000fce00078e3cff */
[----:B------:R-:W-:Y:S02]  /*2900*/  UIADD3 UR51, UPT, UPT, UR49, UR5, URZ ;  /* 0x0000000531337290 */ /* 0x000fe4000fffe0ff */
[----:B------:R-:W-:Y:S01]  /*2910*/  UIADD3 UR20, UPT, UPT, UR48, UR4, URZ ;  /* 0x0000000430147290 */ /* 0x000fe2000fffe0ff */
[----:B------:R-:W-:Y:S11]  /*2920*/  BRA.U UP1, `(.L_x_32) ;  /* 0xffffffe901e07547 */ /* 0x000ff6000b83ffff */
[----:B------:R-:W-:Y:S01]  /*2930*/  UIADD3 UR36, UPT, UPT, UR36, 0x30, URZ ;  /* 0x0000003024247890 */ /* 0x000fe2000fffe0ff */
[----:B------:R-:W-:-:S03]  /*2940*/  MOV R2, UR26 ;  /* 0x0000001a00027c02 */ /* 0x000fc60008000f00 */
[----:B------:R-:W-:Y:S01]  /*2950*/  ULEA UR4, UR30, UR36, 0x3 ;  /* 0x000000241e047291 */ /* 0x000fe2000f8e18ff */
[----:B------:R-:W-:-:S08]  /*2960*/  SHF.L.U32 R2, R2, 0x1f, RZ ;  /* 0x0000001f02027819 */ /* 0x000fd000000006ff */
[----:B------:R-:W1:Y:S02]  /*2970*/  SYNCS.PHASECHK.TRANS64.TRYWAIT P0, [UR4], R2 ;  /* 0x00000002ff0075a7 */ /* 0x000e640008001104 */
[----:B-1----:R-:W-:Y:S05]  /*2980*/  @!P0 BRA `(.L_x_33) ;  /* 0x0000009000b88947 */ /* 0x002fea0003800000 */
.L_x_166:
[----:B------:R-:W-:-:S04]  /*2990*/  UIADD3 UR4, UPT, UPT, UR30, 0x1, URZ ;  /* 0x000000011e047890 */ /* 0x000fc8000fffe0ff */
[----:B------:R-:W-:-:S04]  /*29a0*/  UISETP.NE.AND UP0, UPT, UR4, 0x6, UPT ;  /* 0x000000060400788c */ /* 0x000fc8000bf05270 */
[----:B------:R-:W-:Y:S02]  /*29b0*/  USEL UR5, URZ, 0x1, UP0 ;  /* 0x00000001ff057887 */ /* 0x000fe40008000000 */
[----:B------:R-:W-:Y:S02]  /*29c0*/  USEL UR4, UR4, URZ, UP0 ;  /* 0x000000ff04047287 */ /* 0x000fe40008000000 */
[----:B------:R-:W-:Y:S02]  /*29d0*/  ULOP3.LUT UR6, UR26, UR5, URZ, 0x3c, !UPT ;  /* 0x000000051a067292 */ /* 0x000fe4000f8e3cff */
[----:B------:R-:W-:-:S04]  /*29e0*/  ULEA UR5, UR4, UR36, 0x3 ;  /* 0x0000002404057291 */ /* 0x000fc8000f8e18ff */
[----:B-1----:R-:W-:-:S04]  /*29f0*/  MOV R2, UR6 ;  /* 0x0000000600027c02 */ /* 0x002fc80008000f00 */
[----:B------:R-:W-:-:S04]  /*2a00*/  SHF.L.U32 R2, R2, 0x1f, RZ ;  /* 0x0000001f02027819 */ /* 0x000fc800000006ff */
[----:B------:R-:W1:Y:S02]  /*2a10*/  SYNCS.PHASECHK.TRANS64.TRYWAIT P0, [UR5], R2 ;  /* 0x00000002ff0075a7 */ /* 0x000e640008001105 */
[----:B-1----:R-:W-:Y:S05]  /*2a20*/  @!P0 BRA `(.L_x_34) ;  /* 0x0000009000a88947 */ /* 0x002fea0003800000 */
.L_x_168:
        /* <DEDUP_REMOVED lines=10> */
.L_x_170:
        /* <DEDUP_REMOVED lines=10> */
.L_x_172:
        /* <DEDUP_REMOVED lines=10> */
.L_x_174:
[----:B------:R-:W-:-:S04]  /*2c10*/  UIADD3 UR4, UPT, UPT, UR4, 0x1, URZ ;  /* 0x0000000104047890 */ /* 0x000fc8000fffe0ff */
[----:B------:R-:W-:-:S04]  /*2c20*/  UISETP.NE.AND UP0, UPT, UR4, 0x6, UPT ;  /* 0x000000060400788c */ /* 0x000fc8000bf05270 */
[----:B------:R-:W-:Y:S02]  /*2c30*/  USEL UR5, URZ, 0x1, UP0 ;  /* 0x00000001ff057887 */ /* 0x000fe40008000000 */
[----:B------:R-:W-:Y:S02]  /*2c40*/  USEL UR4, UR4, URZ, UP0 ;  /* 0x000000ff04047287 */ /* 0x000fe40008000000 */
[----:B------:R-:W-:Y:S02]  /*2c50*/  ULOP3.LUT UR5, UR6, UR5, URZ, 0x3c, !UPT ;  /* 0x0000000506057292 */ /* 0x000fe4000f8e3cff */
[----:B------:R-:W-:-:S04]  /*2c60*/  ULEA UR4, UR4, UR36, 0x3 ;  /* 0x0000002404047291 */ /* 0x000fc8000f8e18ff */
[----:B-1----:R-:W-:Y:S02]  /*2c70*/  IMAD.U32 R2, RZ, RZ, UR5 ;  /* 0x00000005ff027e24 */ /* 0x002fe4000f8e00ff */
[----:B------:R-:W-:-:S03]  /*2c80*/  MOV R0, UR4 ;  /* 0x0000000400007c02 */ /* 0x000fc60008000f00 */
[----:B------:R-:W-:-:S07]  /*2c90*/  SHF.L.U32 R2, R2, 0x1f, RZ ;  /* 0x0000001f02027819 */ /* 0x000fce00000006ff */
.L_x_38:
[----:B-1----:R1:W2:Y:S02]  /*2ca0*/  SYNCS.PHASECHK.TRANS64.TRYWAIT P0, [R0+URZ], R2 ;  /* 0x00000002000075a7 */ /* 0x0022a400080011ff */
[----:B--2---:R-:W-:Y:S05]  /*2cb0*/  @!P0 NANOSLEEP.SYNCS 0x989680 ;  /* 0x009896800000895d */ /* 0x004fea0003900000 */
[----:B------:R-:W2:Y:S02]  /*2cc0*/  @!P0 SYNCS.PHASECHK.TRANS64 P0, [R0+URZ], R2 ;  /* 0x00000002000085a7 */ /* 0x000ea400080010ff */
[----:B--2---:R-:W-:Y:S05]  /*2cd0*/  @P0 EXIT ;  /* 0x000000000000094d */ /* 0x004fea0003800000 */
[----:B------:R-:W-:Y:S05]  /*2ce0*/  BRA `(.L_x_38) ;  /* 0xfffffffc00ec7947 */ /* 0x000fea000383ffff */
.L_x_16:
[----:B------:R-:W2:Y:S02]  /*2cf0*/  S2UR UR4, SR_CgaCtaId ;  /* 0x00000000000479c3 */ /* 0x000ea40000008800 */
[----:B--2---:R-:W-:-:S04]  /*2d00*/  UISETP.NE.AND UP0, UPT, UR4, URZ, UPT ;  /* 0x000000ff0400728c */ /* 0x004fc8000bf05270 */
[----:B------:R-:W-:-:S09]  /*2d10*/  UISETP.NE.OR UP0, UPT, UR18, 0x1, UP0 ;  /* 0x000000011200788c */ /* 0x000fd20008705670 */
[----:B------:R-:W-:Y:S05]  /*2d20*/  BRA.U UP0, `(.L_x_39) ;  /* 0x0000000100b47547 */ /* 0x000fea000b800000 */
[----:B------:R-:W2:Y:S01]  /*2d30*/  S2UR UR5, SR_CgaCtaId ;  /* 0x00000000000579c3 */ /* 0x000ea20000008800 */
[----:B------:R-:W-:Y:S01]  /*2d40*/  UMOV UR4, 0x400 ;  /* 0x0000040000047882 */ /* 0x000fe20000000000 */
[----:B------:R-:W-:Y:S01]  /*2d50*/  HFMA2 R3, -RZ, RZ, 0, 5.9604644775390625e-08 ;  /* 0x00000001ff037431 */ /* 0x000fe200000001ff */
[----:B------:R-:W-:Y:S01]  /*2d60*/  ISETP.NE.AND P0, PT, R0, RZ, PT ;  /* 0x000000ff0000720c */ /* 0x000fe20003f05270 */
[----:B------:R-:W-:Y:S01]  /*2d70*/  IMAD.MOV.U32 R8, RZ, RZ, RZ ;  /* 0x000000ffff087224 */ /* 0x000fe200078e00ff */
[----:B--2---:R-:W-:-:S04]  /*2d80*/  ULEA UR4, UR5, UR4, 0x18 ;  /* 0x0000000405047291 */ /* 0x004fc8000f8ec0ff */
[----:B------:R-:W-:Y:S02]  /*2d90*/  UIADD3 UR5, UPT, UPT, UR4, 0xb8, URZ ;  /* 0x000000b804057890 */ /* 0x000fe4000fffe0ff */
[----:B------:R-:W-:Y:S02]  /*2da0*/  UIADD3 UR8, UPT, UPT, UR4, 0xb0, URZ ;  /* 0x000000b004087890 */ /* 0x000fe4000fffe0ff */
[----:B------:R-:W-:-:S12]  /*2db0*/  UPRMT UR5, URZ, 0x654, UR5 ;  /* 0x00000654ff057896 */ /* 0x000fd80008000005 */
.L_x_42:
[----:B------:R-:W-:Y:S01]  /*2dc0*/  SHF.L.U32 R6, R3, 0x1f, RZ ;  /* 0x0000001f03067819 */ /* 0x000fe200000006ff */
[----:B------:R-:W-:Y:S02]  /*2dd0*/  IMAD.U32 R4, RZ, RZ, UR8 ;  /* 0x00000008ff047e24 */ /* 0x000fe4000f8e00ff */
[----:B------:R-:W-:Y:S01]  /*2de0*/  @!P0 IMAD.MOV.U32 R5, RZ, RZ, 0x10 ;  /* 0x00000010ff058424 */ /* 0x000fe200078e00ff */
[----:B------:R-:W2:Y:S02]  /*2df0*/  SYNCS.PHASECHK.TRANS64.TRYWAIT P1, [UR4+0xb8], R6 ;  /* 0x0000b806ff0075a7 */ /* 0x000ea40008021104 */
[----:B------:R-:W-:-:S04]  /*2e00*/  PRMT R4, R0, 0x654, R4 ;  /* 0x0000065400047816 */ /* 0x000fc80000000004 */
[----:B------:R-:W-:Y:S01]  /*2e10*/  SEL R2, R4, R2, !P0 ;  /* 0x0000000204027207 */ /* 0x000fe20004000000 */
[----:B--2---:R-:W-:Y:S06]  /*2e20*/  @!P1 BRA `(.L_x_40) ;  /* 0x0000009000089947 */ /* 0x004fec0003800000 */
.L_x_176:
[----:B------:R-:W-:Y:S01]  /*2e30*/  UIADD3 UR6, UPT, UPT, UR4, 0xf0, URZ ;  /* 0x000000f004067890 */ /* 0x000fe2000fffe0ff */
[----:B------:R3:W-:Y:S01]  /*2e40*/  @!P0 SYNCS.ARRIVE.TRANS64.RED RZ, [R2+URZ], R5 ;  /* 0x0000000502ff89a7 */ /* 0x0007e200080004ff */
[----:B------:R-:W-:Y:S01]  /*2e50*/  UIADD3 UR7, UPT, UPT, UR4, 0xb0, URZ ;  /* 0x000000b004077890 */ /* 0x000fe2000fffe0ff */
[----:B------:R-:W-:-:S08]  /*2e60*/  LOP3.LUT R3, R3, 0x1, RZ, 0x3c, !PT ;  /* 0x0000000103037812 */ /* 0x000fd000078e3cff */
[----:B------:R-:W-:Y:S06]  /*2e70*/  UGETNEXTWORKID.BROADCAST [UR6], [UR7] ;  /* 0x00000000060073ca */ /* 0x000fec0008000100 */
[----:B---3--:R-:W-:-:S04]  /*2e80*/  SHF.L.U32 R5, R8, 0x1f, RZ ;  /* 0x0000001f08057819 */ /* 0x008fc800000006ff */
[----:B------:R-:W3:Y:S02]  /*2e90*/  SYNCS.PHASECHK.TRANS64.TRYWAIT P1, [UR4+0xb0], R5 ;  /* 0x0000b005ff0075a7 */ /* 0x000ee40008021104 */
[----:B---3--:R-:W-:Y:S05]  /*2ea0*/  @!P1 BRA `(.L_x_41) ;  /* 0x0000009000009947 */ /* 0x008fea0003800000 */
.L_x_178:
[----:B--2---:R-:W2:Y:S01]  /*2eb0*/  LDS.128 R4, [UR4+0xf0] ;  /* 0x0000f004ff047984 */ /* 0x004ea20008000c00 */
[----:B------:R-:W-:Y:S01]  /*2ec0*/  LOP3.LUT R8, R8, 0x1, RZ, 0x3c, !PT ;  /* 0x0000000108087812 */ /* 0x000fe200078e3cff */
[----:B------:R-:W-:Y:S01]  /*2ed0*/  @!PT LDS RZ, [RZ] ;  /* 0x00000000fffff984 */ /* 0x000fe20000000800 */
[----:B------:R-:W-:Y:S01]  /*2ee0*/  @!PT LDS RZ, [RZ] ;  /* 0x00000000fffff984 */ /* 0x000fe20000000800 */
[----:B------:R-:W-:Y:S01]  /*2ef0*/  @!PT LDS RZ, [RZ] ;  /* 0x00000000fffff984 */ /* 0x000fe20000000800 */
[----:B------:R-:W-:Y:S01]  /*2f00*/  @!PT LDS RZ, [RZ] ;  /* 0x00000000fffff984 */ /* 0x000fe20000000800 */
[----:B------:R3:W-:Y:S06]  /*2f10*/  MEMBAR.ALL.CTA ;  /* 0x0000000000007992 */ /* 0x0007ec0000008000 */
[----:B---3--:R-:W3:Y:S02]  /*2f20*/  FENCE.VIEW.ASYNC.S ;  /* 0x00000000000073c6 */ /* 0x008ee40000000000 */
[----:B---3--:R-:W-:Y:S01]  /*2f30*/  SYNCS.ARRIVE.TRANS64.RED.A1T0 RZ, [UR5], RZ ;  /* 0x000000ffffff79a7 */ /* 0x008fe20008100405 */
[----:B--2---:R-:W-:-:S13]  /*2f40*/  LOP3.LUT P1, RZ, R6, 0x1, RZ, 0xc0, !PT ;  /* 0x0000000106ff7812 */ /* 0x004fda000782c0ff */
[----:B------:R-:W-:Y:S05]  /*2f50*/  @P1 BRA `(.L_x_42) ;  /* 0xfffffffc00981947 */ /* 0x000fea000383ffff */
[----:B------:R-:W-:-:S04]  /*2f60*/  SHF.L.U32 R0, R3, 0x1f, RZ ;  /* 0x0000001f03007819 */ /* 0x000fc800000006ff */
[----:B------:R-:W2:Y:S02]  /*2f70*/  SYNCS.PHASECHK.TRANS64 P0, [UR4+0xb8], R0 ;  /* 0x0000b800ff0075a7 */ /* 0x000ea40008001004 */
[----:B-12---:R-:W-:Y:S05]  /*2f80*/  @P0 EXIT ;  /* 0x000000000000094d */ /* 0x006fea0003800000 */
[----:B------:R-:W-:-:S07]  /*2f90*/  MOV R0, UR4 ;  /* 0x0000000400007c02 */ /* 0x000fce0008000f00 */
.L_x_43:
[----:B-1----:R-:W-:-:S04]  /*2fa0*/  SHF.L.U32 R2, R3, 0x1f, RZ ;  /* 0x0000001f03027819 */ /* 0x002fc800000006ff */
[----:B------:R1:W2:Y:S03]  /*2fb0*/  SYNCS.PHASECHK.TRANS64.TRYWAIT P0, [R0+URZ+0xb8], R2 ;  /* 0x0000b802000075a7 */ /* 0x0002a600080011ff */
[----:B--2---:R-:W-:Y:S05]  /*2fc0*/  @!P0 NANOSLEEP.SYNCS 0x989680 ;  /* 0x009896800000895d */ /* 0x004fea0003900000 */
[----:B------:R-:W2:Y:S02]  /*2fd0*/  @!P0 SYNCS.PHASECHK.TRANS64 P0, [R0+URZ+0xb8], R2 ;  /* 0x0000b802000085a7 */ /* 0x000ea400080010ff */
[----:B--2---:R-:W-:Y:S05]  /*2fe0*/  @P0 EXIT ;  /* 0x000000000000094d */ /* 0x004fea0003800000 */
[----:B------:R-:W-:Y:S05]  /*2ff0*/  BRA `(.L_x_43) ;  /* 0xfffffffc00e87947 */ /* 0x000fea000383ffff */
.L_x_39:
[----:B------:R-:W-:-:S09]  /*3000*/  UISETP.NE.AND UP0, UPT, UR18, URZ, UPT ;  /* 0x000000ff1200728c */ /* 0x000fd2000bf05270 */
[----:B------:R-:W-:Y:S05]  /*3010*/  BRA.U UP0, `(.L_x_44) ;  /* 0x0000000d00887547 */ /* 0x000fea000b800000 */
[----:B------:R-:W2:Y:S01]  /*3020*/  S2UR UR7, SR_CgaCtaId ;  /* 0x00000000000779c3 */ /* 0x000ea20000008800 */
[----:B------:R-:W-:Y:S01]  /*3030*/  UMOV UR4, 0x40 ;  /* 0x0000004000047882 */ /* 0x000fe20000000000 */
[----:B------:R-:W-:Y:S01]  /*3040*/  NOP ;  /* 0x0000000000007918 */ /* 0x000fe20000000000 */
[----:B------:R-:W-:Y:S01]  /*3050*/  UMOV UR6, 0x400 ;  /* 0x0000040000067882 */ /* 0x000fe20000000000 */
[----:B--2---:R-:W-:Y:S02]  /*3060*/  ULEA UR5, UR7, UR4, 0x18 ;  /* 0x0000000407057291 */ /* 0x004fe4000f8ec0ff */
[----:B------:R-:W-:-:S07]  /*3070*/  ULEA UR6, UR7, UR6, 0x18 ;  /* 0x0000000607067291 */ /* 0x000fce000f8ec0ff */
[----:B------:R-:W2:Y:S02]  /*3080*/  LDS.U8 R0, [UR5+0x1c] ;  /* 0x00001c05ff007984 */ /* 0x000ea40008000000 */
[----:B--2---:R-:W-:-:S13]  /*3090*/  ISETP.NE.AND P0, PT, R0, RZ, PT ;  /* 0x000000ff0000720c */ /* 0x004fda0003f05270 */
[----:B------:R-:W-:Y:S05]  /*30a0*/  @P0 BRA `(.L_x_45) ;  /* 0x0000000000580947 */ /* 0x000fea0003800000 */
[----:B------:R-:W-:-:S13]  /*30b0*/  ELECT P0, URZ, PT ;  /* 0x0000000000ff782f */ /* 0x000fda0003800000 */
[----:B------:R-:W-:Y:S05]  /*30c0*/  @!P0 BRA `(.L_x_46) ;  /* 0x0000000000608947 */ /* 0x000fea0003800000 */
[----:B------:R-:W-:Y:S01]  /*30d0*/  UMOV UR4, 0x10 ;  /* 0x0000001000047882 */ /* 0x000fe20000000000 */
[----:B------:R-:W-:Y:S01]  /*30e0*/  HFMA2 R0, -RZ, RZ, 0, 5.9604644775390625e-08 ;  /* 0x00000001ff007431 */ /* 0x000fe200000001ff */
[----:B------:R-:W-:-:S03]  /*30f0*/  MOV R2, 0xffff ;  /* 0x0000ffff00027802 */ /* 0x000fc60000000f00 */
[----:B------:R-:W-:Y:S04]  /*3100*/  DEPBAR.LE SB2, 0x36 ;  /* 0x0000ad800000791a */ /* 0x000fe80000000000 */
[----:B------:R-:W2:Y:S02]  /*3110*/  UTCATOMSWS.FIND_AND_SET.ALIGN UP0, UR4, UR4 ;  /* 0x00000004000475e3 */ /* 0x000ea40008000800 */
[----:B--2---:R-:W-:Y:S01]  /*3120*/  MOV R3, UR4 ;  /* 0x0000000400037c02 */ /* 0x004fe20008000f00 */
[----:B------:R-:W-:Y:S06]  /*3130*/  BRA.U UP0, `(.L_x_47) ;  /* 0x0000000100187547 */ /* 0x000fec000b800000 */
.L_x_48:
[----:B------:R-:W-:Y:S05]  /*3140*/  NANOSLEEP 0x64 ;  /* 0x000000640000795d */ /* 0x000fea0003800000 */
[----:B------:R-:W-:-:S05]  /*3150*/  UMOV UR4, 0x10 ;  /* 0x0000001000047882 */ /* 0x000fca0000000000 */
[----:B------:R-:W-:Y:S04]  /*3160*/  DEPBAR.LE SB2, 0x36 ;  /* 0x0000ad800000791a */ /* 0x000fe80000000000 */
[----:B------:R-:W2:Y:S02]  /*3170*/  UTCATOMSWS.FIND_AND_SET.ALIGN UP0, UR4, UR4 ;  /* 0x00000004000475e3 */ /* 0x000ea40008000800 */
[----:B--2---:R-:W-:Y:S01]  /*3180*/  MOV R3, UR4 ;  /* 0x0000000400037c02 */ /* 0x004fe20008000f00 */
[----:B------:R-:W-:Y:S05]  /*3190*/  BRA.U !UP0, `(.L_x_48) ;  /* 0xfffffffd08e87547 */ /* 0x000fea000b83ffff */
.L_x_47:
[-C--:B------:R-:W-:Y:S02]  /*31a0*/  SHF.L.U32 R2, R2, R3.reuse, RZ ;  /* 0x0000000302027219 */ /* 0x080fe400000006ff */
[----:B------:R-:W-:Y:S01]  /*31b0*/  SHF.L.U32 R0, R0, R3, RZ ;  /* 0x0000000300007219 */ /* 0x000fe200000006ff */
[----:B------:R-:W-:Y:S02]  /*31c0*/  IMAD.SHL.U32 R3, R3, 0x20, RZ ;  /* 0x0000002003037824 */ /* 0x000fe400078e00ff */
[----:B------:R2:W-:Y:S04]  /*31d0*/  ATOMS.OR RZ, [UR5+0x14], R2 ;  /* 0x00001402ffff798c */ /* 0x0005e8000b000005 */
[----:B------:R2:W-:Y:S04]  /*31e0*/  ATOMS.OR RZ, [UR5+0x18], R0 ;  /* 0x00001800ffff798c */ /* 0x0005e8000b000005 */
[----:B------:R2:W-:Y:S01]  /*31f0*/  STS [UR6+0x100], R3 ;  /* 0x00010003ff007988 */ /* 0x0005e20008000806 */
[----:B------:R-:W-:Y:S05]  /*3200*/  BRA `(.L_x_46) ;  /* 0x0000000000107947 */ /* 0x000fea0003800000 */
.L_x_45:
[----:B------:R-:W-:Y:S02]  /*3210*/  MOV R0, 0xffffffff ;  /* 0xffffffff00007802 */ /* 0x000fe40000000f00 */
[----:B------:R-:W-:-:S03]  /*3220*/  MOV R2, 0x3250 ;  /* 0x0000325000027802 */ /* 0x000fc60000000f00 */
[----:B------:R2:W-:Y:S04]  /*3230*/  STS [UR6+0x100], R0 ;  /* 0x00010000ff007988 */ /* 0x0005e80008000806 */
[----:B-12--5:R-:W-:Y:S05]  /*3240*/  CALL.REL.NOINC `($__internal_1_$__cuda_sm10x_tcgen05_guardrail_trap_phase_invalid_during_alloc) ;  /* 0x0000009400bc7944 */ /* 0x026fea0003c00000 */
.L_x_46:
[----:B------:R-:W-:Y:S05]  /*3250*/  WARPSYNC.ALL ;  /* 0x0000000000007948 */ /* 0x000fea0003800000 */
[----:B------:R-:W3:Y:S01]  /*3260*/  S2UR UR4, SR_CgaCtaId ;  /* 0x00000000000479c3 */ /* 0x000ee20000008800 */
[----:B------:R-:W-:Y:S01]  /*3270*/  UMOV UR20, 0x400 ;  /* 0x0000040000147882 */ /* 0x000fe20000000000 */
[----:B------:R-:W-:-:S06]  /*3280*/  NOP ;  /* 0x0000000000007918 */ /* 0x000fcc0000000000 */
[----:B------:R-:W-:Y:S06]  /*3290*/  BAR.ARV 0x6, 0xa0 ;  /* 0x0182800000007b1d */ /* 0x000fec0000002000 */
[----:B------:R-:W4:Y:S01]  /*32a0*/  LDCU.64 UR6, c[0x0][0x388] ;  /* 0x00007100ff0677ac */ /* 0x000f220008000a00 */
[----:B------:R-:W-:Y:S01]  /*32b0*/  IMAD.MOV.U32 R8, RZ, RZ, 0x1 ;  /* 0x00000001ff087424 */ /* 0x000fe200078e00ff */
[----:B------:R-:W1:Y:S01]  /*32c0*/  LDCU.64 UR8, c[0x0][0x390] ;  /* 0x00007200ff0877ac */ /* 0x000e620008000a00 */
[----:B------:R-:W-:Y:S01]  /*32d0*/  UMOV UR23, URZ ;  /* 0x000000ff00177c82 */ /* 0x000fe20008000000 */
[----:B------:R-:W-:Y:S01]  /*32e0*/  UMOV UR19, URZ ;  /* 0x000000ff00137c82 */ /* 0x000fe20008000000 */
[----:B---3--:R-:W-:Y:S01]  /*32f0*/  ULEA UR20, UR4, UR20, 0x18 ;  /* 0x0000001404147291 */ /* 0x008fe2000f8ec0ff */
[----:B------:R-:W-:Y:S01]  /*3300*/  UMOV UR32, 0x0 ;  /* 0x0000000000207882 */ /* 0x000fe20000000000 */
[----:B------:R-:W-:Y:S01]  /*3310*/  UMOV UR33, 0x8200910 ;  /* 0x0820091000217882 */ /* 0x000fe20000000000 */
[----:B------:R-:W-:Y:S01]  /*3320*/  UMOV UR30, 0x0 ;  /* 0x00000000001e7882 */ /* 0x000fe20000000000 */
[----:B------:R-:W-:Y:S01]  /*3330*/  UMOV UR31, 0x8200910 ;  /* 0x08200910001f7882 */ /* 0x000fe20000000000 */
[----:B------:R-:W-:Y:S01]  /*3340*/  UMOV UR28, 0x0 ;  /* 0x00000000001c7882 */ /* 0x000fe20000000000 */
[----:B------:R-:W-:Y:S01]  /*3350*/  UMOV UR29, 0x8200910 ;  /* 0x08200910001d7882 */ /* 0x000fe20000000000 */
[----:B----4-:R-:W-:-:S02]  /*3360*/  UIADD3 UR4, UPT, UPT, UR6, 0x1f, URZ ;  /* 0x0000001f06047890 */ /* 0x010fc4000fffe0ff */
[----:B------:R-:W2:Y:S01]  /*3370*/  LDS R9, [UR20+0x100] ;  /* 0x00010014ff097984 */ /* 0x000ea20008000800 */
[----:B------:R-:W-:Y:S01]  /*3380*/  UMOV UR26, 0x0 ;  /* 0x00000000001a7882 */ /* 0x000fe20000000000 */
[----:B------:R-:W-:Y:S01]  /*3390*/  UMOV UR27, 0x8200910 ;  /* 0x08200910001b7882 */ /* 0x000fe20000000000 */
[----:B------:R-:W-:-:S04]  /*33a0*/  USHF.R.S32.HI UR5, URZ, 0x1f, UR4 ;  /* 0x0000001fff057899 */ /* 0x000fc80008011404 */
[----:B------:R-:W-:Y:S02]  /*33b0*/  ULEA.HI UR4, UR5, UR4, URZ, 0x5 ;  /* 0x0000000405047291 */ /* 0x000fe4000f8f28ff */
[----:B------:R-:W-:Y:S02]  /*33c0*/  UIADD3 UR5, UPT, UPT, UR20, 0x8400, URZ ;  /* 0x0000840014057890 */ /* 0x000fe4000fffe0ff */
[----:B------:R-:W-:Y:S02]  /*33d0*/  USHF.R.S32.HI UR4, URZ, 0x5, UR4 ;  /* 0x00000005ff047899 */ /* 0x000fe40008011404 */
[----:B------:R-:W-:Y:S02]  /*33e0*/  USHF.R.U32.HI UR6, URZ, 0x4, UR5 ;  /* 0x00000004ff067899 */ /* 0x000fe40008011605 */
[----:B------:R-:W-:Y:S02]  /*33f0*/  UIMAD UR4, UR4, UR7, URZ ;  /* 0x00000007040472a4 */ /* 0x000fe4000f8e02ff */
[----:B------:R-:W-:-:S02]  /*3400*/  ULOP3.LUT UR6, UR6, 0x3fff, URZ, 0xc0, !UPT ;  /* 0x00003fff06067892 */ /* 0x000fc4000f8ec0ff */
[----:B-1----:R-:W-:Y:S02]  /*3410*/  UIMAD UR4, UR4, UR8, URZ ;  /* 0x00000008040472a4 */ /* 0x002fe4000f8e02ff */
[----:B------:R-:W-:Y:S02]  /*3420*/  ULOP3.LUT UR21, UR6, 0x10000, URZ, 0xfc, !UPT ;  /* 0x0001000006157892 */ /* 0x000fe4000f8efcff */
[----:B------:R-:W-:Y:S02]  /*3430*/  UIMAD UR9, UR4, UR9, URZ ;  /* 0x00000009040972a4 */ /* 0x000fe4000f8e02ff */
[----:B------:R-:W-:Y:S02]  /*3440*/  UIADD3 UR4, UPT, UPT, UR20, 0x20400, URZ ;  /* 0x0002040014047890 */ /* 0x000fe4000fffe0ff */
[----:B------:R-:W-:Y:S02]  /*3450*/  UIADD3 UR34, UPT, UPT, UR9, -0x1, URZ ;  /* 0xffffffff09227890 */ /* 0x000fe4000fffe0ff */
[----:B------:R-:W-:-:S02]  /*3460*/  USHF.R.U32.HI UR5, URZ, 0x4, UR4 ;  /* 0x00000004ff057899 */ /* 0x000fc40008011604 */
[----:B------:R-:W-:Y:S02]  /*3470*/  UIADD3 UR4, UPT, UPT, UR20, 0xb8, URZ ;  /* 0x000000b814047890 */ /* 0x000fe4000fffe0ff */
[----:B------:R-:W-:Y:S02]  /*3480*/  ULOP3.LUT UR5, UR5, 0x3fff, URZ, 0xc0, !UPT ;  /* 0x00003fff05057892 */ /* 0x000fe4000f8ec0ff */
[----:B------:R-:W-:Y:S02]  /*3490*/  UPRMT UR25, URZ, 0x654, UR4 ;  /* 0x00000654ff197896 */ /* 0x000fe40008000004 */
[----:B------:R-:W-:Y:S02]  /*34a0*/  ULOP3.LUT UR22, UR5, 0x10000, URZ, 0xfc, !UPT ;  /* 0x0001000005167892 */ /* 0x000fe4000f8efcff */
[----:B------:R-:W-:Y:S01]  /*34b0*/  UISETP.GE.AND UP3, UPT, UR9, 0x1, UPT ;  /* 0x000000010900788c */ /* 0x000fe2000bf66270 */
[C---:B--2---:R-:W-:Y:S01]  /*34c0*/  VIADD R3, R9.reuse, 0x80 ;  /* 0x0000008009037836 */ /* 0x044fe20000000000 */
[----:B------:R-:W-:-:S04]  /*34d0*/  LOP3.LUT R2, R9, 0xffff, RZ, 0xc0, !PT ;  /* 0x0000ffff09027812 */ /* 0x000fc800078ec0ff */
[----:B------:R-:W-:-:S05]  /*34e0*/  LOP3.LUT R3, R3, 0xffff, RZ, 0xc0, !PT ;  /* 0x0000ffff03037812 */ /* 0x000fca00078ec0ff */
[----:B------:R1:W-:Y:S02]  /*34f0*/  STL.64 [R1], R2 ;  /* 0x0000000201007387 */ /* 0x0003e40000100a00 */
[----:B-1----:R-:W-:-:S07]  /*3500*/  CS2R R2, SRZ ;  /* 0x0000000000027805 */ /* 0x002fce000001ff00 */
.L_x_55:
[----:B-1----:R-:W-:-:S04]  /*3510*/  SHF.L.U32 R4, R3, 0x1f, RZ ;  /* 0x0000001f03047819 */ /* 0x002fc800000006ff */
[----:B------:R-:W1:Y:S02]  /*3520*/  SYNCS.PHASECHK.TRANS64.TRYWAIT P0, [UR20+0xb0], R4 ;  /* 0x0000b004ff0075a7 */ /* 0x000e640008001114 */
[----:B-12-4-:R-:W-:Y:S05]  /*3530*/  @!P0 BRA `(.L_x_49) ;  /* 0x0000008800748947 */ /* 0x016fea0003800000 */
.L_x_180:
[----:B-1----:R-:W1:Y:S01]  /*3540*/  LDS.128 R4, [UR20+0xf0] ;  /* 0x0000f014ff047984 */ /* 0x002e620008000c00 */
[----:B------:R-:W-:Y:S01]  /*3550*/  ULEA UR24, UR23, UR20, 0x3 ;  /* 0x0000001417187291 */ /* 0x000fe2000f8e18ff */
[----:B------:R-:W-:Y:S01]  /*3560*/  SHF.L.U32 R0, R8, 0x1f, RZ ;  /* 0x0000001f08007819 */ /* 0x000fe200000006ff */
[----:B------:R-:W-:Y:S01]  /*3570*/  @!PT LDS RZ, [RZ] ;  /* 0x00000000fffff984 */ /* 0x000fe20000000800 */
[----:B------:R-:W-:Y:S01]  /*3580*/  @!PT LDS RZ, [RZ] ;  /* 0x00000000fffff984 */ /* 0x000fe20000000800 */
[----:B------:R-:W-:Y:S01]  /*3590*/  @!PT LDS RZ, [RZ] ;  /* 0x00000000fffff984 */ /* 0x000fe20000000800 */
[----:B------:R-:W-:Y:S01]  /*35a0*/  @!PT LDS RZ, [RZ] ;  /* 0x00000000fffff984 */ /* 0x000fe20000000800 */
[----:B------:R2:W-:Y:S06]  /*35b0*/  MEMBAR.ALL.CTA ;  /* 0x0000000000007992 */ /* 0x0005ec0000008000 */
[----:B--2---:R-:W2:Y:S02]  /*35c0*/  FENCE.VIEW.ASYNC.S ;  /* 0x00000000000073c6 */ /* 0x004ea40000000000 */
[----:B--2---:R-:W-:Y:S01]  /*35d0*/  SYNCS.ARRIVE.TRANS64.RED.A1T0 RZ, [UR25], RZ ;  /* 0x000000ffffff79a7 */ /* 0x004fe20008100419 */
[----:B------:R-:W2:Y:S01]  /*35e0*/  SYNCS.PHASECHK.TRANS64.TRYWAIT P0, [UR24+0xd0], R0 ;  /* 0x0000d000ff0075a7 */ /* 0x000ea20008001118 */
[----:B-1----:R-:W-:Y:S01]  /*35f0*/  LOP3.LUT P3, RZ, R6, 0x1, RZ, 0xc0, !PT ;  /* 0x0000000106ff7812 */ /* 0x002fe2000786c0ff */
[----:B--2---:R-:W-:-:S12]  /*3600*/  @!P0 BRA `(.L_x_50) ;  /* 0x0000008800588947 */ /* 0x004fd80003800000 */
.L_x_182:
[----:B------:R-:W-:Y:S05]  /*3610*/  BRA.U !UP3, `(.L_x_51) ;  /* 0x000000010bf87547 */ /* 0x000fea000b800000 */
[----:B-1----:R-:W-:Y:S01]  /*3620*/  IMAD.U32 R0, RZ, RZ, UR23 ;  /* 0x00000017ff007e24 */ /* 0x002fe2000f8e00ff */
[----:B------:R-:W-:-:S04]  /*3630*/  ULEA UR4, UR19, UR20, 0x3 ;  /* 0x0000001413047291 */ /* 0x000fc8000f8e18ff */
[----:B------:R-:W-:-:S05]  /*3640*/  LEA R0, R0, R1, 0x2 ;  /* 0x0000000100007211 */ /* 0x000fca00078e10ff */
[----:B------:R1:W5:Y:S01]  /*3650*/  LDL R4, [R0] ;  /* 0x0000000000047983 */ /* 0x0003620000100800 */
[----:B------:R-:W-:Y:S01]  /*3660*/  UPLOP3.LUT UP2, UPT, UPT, UPT, UPT, 0x40, 0x4 ;  /* 0x000000000004789c */ /* 0x000fe20003f4e870 */
[----:B------:R-:W-:Y:S01]  /*3670*/  UMOV UR17, UR34 ;  /* 0x0000002200117c82 */ /* 0x000fe20008000000 */
[----:B-1----:R-:W-:-:S04]  /*3680*/  SHF.L.U32 R0, R2, 0x1f, RZ ;  /* 0x0000001f02007819 */ /* 0x002fc800000006ff */
[----:B------:R1:W2:Y:S01]  /*3690*/  SYNCS.PHASECHK.TRANS64.TRYWAIT P2, [UR4], R0 ;  /* 0x00000000ff0075a7 */ /* 0x0002a20008041104 */
[----:B------:R-:W-:-:S05]  /*36a0*/  UMOV UR4, UR19 ;  /* 0x0000001300047c82 */ /* 0x000fca0008000000 */
.L_x_54:
[----:B------:R-:W-:Y:S01]  /*36b0*/  ULEA UR18, UR4, UR20, 0x3 ;  /* 0x0000001404127291 */ /* 0x000fe2000f8e18ff */
[----:B--234-:R-:W-:Y:S11]  /*36c0*/  @P2 BRA `(.L_x_52) ;  /* 0x00000000000c2947 */ /* 0x01cff60003800000 */
[----:B------:R-:W-:Y:S04]  /*36d0*/  SHF.L.U32 R5, R2, 0x1f, RZ ;  /* 0x0000001f02057819 */ /* 0x000fe800000006ff */
[----:B------:R-:W2:Y:S02]  /*36e0*/  SYNCS.PHASECHK.TRANS64.TRYWAIT P0, [UR18], R5 ;  /* 0x00000005ff0075a7 */ /* 0x000ea40008001112 */
[----:B--2---:R-:W-:Y:S05]  /*36f0*/  @!P0 BRA `(.L_x_53) ;  /* 0x0000008800348947 */ /* 0x004fea0003800000 */
.L_x_52:
[----:B------:R-:W-:Y:S01]  /*3700*/  UISETP.NE.AND UP0, UPT, UR17, URZ, UPT ;  /* 0x000000ff1100728c */ /* 0x000fe2000bf05270 */
[----:B------:R-:W-:Y:S01]  /*3710*/  PLOP3.LUT P2, PT, PT, PT, PT, 0x80, 0x8 ;  /* 0x000000000008781c */ /* 0x000fe20003f4f070 */
[----:B------:R-:W-:Y:S01]  /*3720*/  UIADD3 UR5, UPT, UPT, UR4, 0x1, URZ ;  /* 0x0000000104057890 */ /* 0x000fe2000fffe0ff */
[----:B------:R-:W-:Y:S11]  /*3730*/  ELECT P1, URZ, PT ;  /* 0x0000000000ff782f */ /* 0x000ff60003820000 */
[----:B------:R-:W-:Y:S02]  /*3740*/  @!UPT UIADD3 URZ, UPT, UPT, URZ, URZ, URZ ;  /* 0x000000fffffff290 */ /* 0x000fe4000fffe0ff */
[----:B-----5:R-:W-:Y:S01]  /*3750*/  @P1 R2UR.BROADCAST UR8, R4 ;  /* 0x00000000040812ca */ /* 0x020fe200008e0000 */
[----:B------:R-:W-:Y:S01]  /*3760*/  UISETP.NE.AND UP1, UPT, UR5, 0x6, UPT ;  /* 0x000000060500788c */ /* 0x000fe2000bf25270 */
[----:B------:R-:W-:Y:S01]  /*3770*/  PLOP3.LUT P0, PT, PT, PT, UP0, 0x80, 0x8 ;  /* 0x000000000008781c */ /* 0x000fe20003f0f008 */
[----:B------:R-:W-:Y:S02]  /*3780*/  ULEA UR10, UR4, UR22, 0xa ;  /* 0x00000016040a7291 */ /* 0x000fe4000f8e50ff */
[----:B------:R-:W-:Y:S02]  /*3790*/  USEL UR6, URZ, 0x1, UP1 ;  /* 0x00000001ff067887 */ /* 0x000fe40008800000 */
[----:B------:R-:W-:Y:S02]  /*37a0*/  USEL UR19, UR5, URZ, UP1 ;  /* 0x000000ff05137287 */ /* 0x000fe40008800000 */
[----:B------:R-:W-:Y:S02]  /*37b0*/  ULEA UR14, UR4, UR21, 0xa ;  /* 0x00000015040e7291 */ /* 0x000fe4000f8e50ff */
[----:B------:R-:W-:Y:S01]  /*37c0*/  @UP0 ULEA UR5, UR19, UR20, 0x3 ;  /* 0x0000001413050291 */ /* 0x000fe2000f8e18ff */
[----:B------:R-:W-:Y:S01]  /*37d0*/  LOP3.LUT R2, R2, UR6, RZ, 0x3c, !PT ;  /* 0x0000000602027c12 */ /* 0x000fe2000f8e3cff */
[----:B------:R-:W-:Y:S02]  /*37e0*/  UIADD3 UR6, UPT, UPT, UR10, 0x2, URZ ;  /* 0x000000020a067890 */ /* 0x000fe4000fffe0ff */
[----:B------:R-:W-:Y:S01]  /*37f0*/  UIADD3 UR4, UPT, UPT, UR14, 0x2, URZ ;  /* 0x000000020e047890 */ /* 0x000fe2000fffe0ff */
[----:B-1----:R-:W-:Y:S01]  /*3800*/  @P0 SHF.L.U32 R0, R2, 0x1f, RZ ;  /* 0x0000001f02000819 */ /* 0x002fe200000006ff */
[----:B------:R-:W-:Y:S01]  /*3810*/  UIADD3 UR12, UPT, UPT, UR10, 0x4, URZ ;  /* 0x000000040a0c7890 */ /* 0x000fe2000fffe0ff */
[----:B------:R-:W-:Y:S02]  /*3820*/  UMOV UR11, 0x40004040 ;  /* 0x40004040000b7882 */ /* 0x000fe40000000000 */
[----:B------:R3:W4:Y:S01]  /*3830*/  @P0 SYNCS.PHASECHK.TRANS64.TRYWAIT P2, [UR5], R0 ;  /* 0x00000000ff0005a7 */ /* 0x0007220008041105 */
[----:B------:R-:W-:Y:S11]  /*3840*/  ELECT P0, URZ, PT ;  /* 0x0000000000ff782f */ /* 0x000ff60003800000 */
[----:B------:R-:W-:Y:S02]  /*3850*/  @!UPT UIADD3 URZ, UPT, UPT, URZ, URZ, URZ ;  /* 0x000000fffffff290 */ /* 0x000fe4000fffe0ff */
[C---:B------:R-:W-:Y:S02]  /*3860*/  @P0 R2UR.BROADCAST UR16, R4.reuse ;  /* 0x00000000041002ca */ /* 0x040fe400008e0000 */
[----:B------:R-:W-:Y:S01]  /*3870*/  ELECT P0, URZ, PT ;  /* 0x0000000000ff782f */ /* 0x000fe20003800000 */
[----:B------:R-:W-:Y:S01]  /*3880*/  UMOV UR15, 0x40004040 ;  /* 0x40004040000f7882 */ /* 0x000fe20000000000 */
[----:B------:R-:W-:Y:S01]  /*3890*/  UMOV UR7, 0x40004040 ;  /* 0x4000404000077882 */ /* 0x000fe20000000000 */
[----:B------:R1:W-:Y:S01]  /*38a0*/  UTCHMMA gdesc[UR14], gdesc[UR10], tmem[UR8], tmem[UR32], idesc[UR33], UP2 ;  /* 0x00ff200a0e0075ea */ /* 0x0003e20009000008 */
[----:B------:R-:W-:Y:S01]  /*38b0*/  UPLOP3.LUT UP2, UPT, UPT, UPT, UPT, 0x80, 0x8 ;  /* 0x000000000008789c */ /* 0x000fe20003f4f070 */
[----:B------:R-:W-:Y:S01]  /*38c0*/  UMOV UR5, 0x40004040 ;  /* 0x4000404000057882 */ /* 0x000fe20000000000 */
[----:B------:R-:W-:Y:S01]  /*38d0*/  UMOV UR13, 0x40004040 ;  /* 0x40004040000d7882 */ /* 0x000fe20000000000 */
[----:B------:R-:W-:Y:S04]  /*38e0*/  UMOV UR9, 0x40004040 ;  /* 0x4000404000097882 */ /* 0x000fe80000000000 */
[----:B------:R2:W-:Y:S01]  /*38f0*/  UTCHMMA gdesc[UR4], gdesc[UR6], tmem[UR16], tmem[UR30], idesc[UR31], UPT ;  /* 0x00ff1e06040075ea */ /* 0x0005e2000b800010 */
[----:B-1----:R-:W-:Y:S01]  /*3900*/  UIADD3 UR8, UPT, UPT, UR14, 0x4, URZ ;  /* 0x000000040e087890 */ /* 0x002fe2000fffe0ff */
[C---:B------:R-:W-:Y:S02]  /*3910*/  @P0 R2UR.BROADCAST UR15, R4.reuse ;  /* 0x00000000040f02ca */ /* 0x040fe400008e0000 */
[----:B------:R-:W-:Y:S01]  /*3920*/  ELECT P0, URZ, PT ;  /* 0x0000000000ff782f */ /* 0x000fe20003800000 */
[----:B------:R-:W-:Y:S02]  /*3930*/  UIADD3 UR10, UPT, UPT, UR10, 0x6, URZ ;  /* 0x000000060a0a7890 */ /* 0x000fe4000fffe0ff */
[----:B--2---:R-:W-:Y:S10]  /*3940*/  UIADD3 UR6, UPT, UPT, UR14, 0x6, URZ ;  /* 0x000000060e067890 */ /* 0x004ff4000fffe0ff */
[----:B------:R-:W-:Y:S01]  /*3950*/  @P0 R2UR.BROADCAST UR14, R4 ;  /* 0x00000000040e02ca */ /* 0x000fe200008e0000 */
[----:B------:R-:W-:Y:S02]  /*3960*/  UIADD3 UR5, UPT, UPT, UR18, 0x30, URZ ;  /* 0x0000003012057890 */ /* 0x000fe4000fffe0ff */
[----:B------:R-:W-:Y:S01]  /*3970*/  UIADD3 UR4, UPT, UPT, UR17, 0x1, URZ ;  /* 0x0000000111047890 */ /* 0x000fe2000fffe0ff */
[----:B------:R1:W-:Y:S03]  /*3980*/  UTCHMMA gdesc[UR8], gdesc[UR12], tmem[UR15], tmem[UR28], idesc[UR29], UPT ;  /* 0x00ff1c0c080075ea */ /* 0x0003e6000b80000f */
[----:B------:R-:W-:Y:S03]  /*3990*/  UISETP.GT.U32.AND UP0, UPT, UR4, 0x1, UPT ;  /* 0x000000010400788c */ /* 0x000fe6000bf04070 */
[----:B------:R-:W-:Y:S03]  /*39a0*/  UMOV UR4, UR19 ;  /* 0x0000001300047c82 */ /* 0x000fe60008000000 */
[----:B------:R3:W-:Y:S01]  /*39b0*/  UTCHMMA gdesc[UR6], gdesc[UR10], tmem[UR14], tmem[UR26], idesc[UR27], UPT ;  /* 0x00ff1a0a060075ea */ /* 0x0007e2000b80000e */
[----:B------:R3:W-:Y:S01]  /*39c0*/  UTCBAR [UR5], URZ ;  /* 0x000000ff050073e9 */ /* 0x0007e200080000ff */
[----:B-1----:R-:W-:Y:S07]  /*39d0*/  UIADD3 UR8, UPT, UPT, UR17, -0x1, URZ ;  /* 0xffffffff11087890 */ /* 0x002fee000fffe0ff */
[----:B------:R-:W-:Y:S01]  /*39e0*/  UMOV UR17, UR8 ;  /* 0x0000000800117c82 */ /* 0x000fe20008000000 */
[----:B------:R-:W-:Y:S05]  /*39f0*/  BRA.U UP0, `(.L_x_54) ;  /* 0xfffffffd002c7547 */ /* 0x000fea000b83ffff */
.L_x_51:
[----:B------:R-:W-:Y:S01]  /*3a00*/  UIADD3 UR4, UPT, UPT, UR23, 0x1, URZ ;  /* 0x0000000117047890 */ /* 0x000fe2000fffe0ff */
[----:B------:R-:W-:Y:S01]  /*3a10*/  LOP3.LUT R3, R3, 0x1, RZ, 0x3c, !PT ;  /* 0x0000000103037812 */ /* 0x000fe200078e3cff */
[----:B---3--:R-:W-:Y:S02]  /*3a20*/  UIADD3 UR5, UPT, UPT, UR24, 0xc0, URZ ;  /* 0x000000c018057890 */ /* 0x008fe4000fffe0ff */
[----:B------:R-:W-:-:S04]  /*3a30*/  UISETP.NE.AND UP0, UPT, UR4, 0x2, UPT ;  /* 0x000000020400788c */ /* 0x000fc8000bf05270 */
[----:B------:R-:W-:Y:S02]  /*3a40*/  USEL UR6, URZ, 0x1, UP0 ;  /* 0x00000001ff067887 */ /* 0x000fe40008000000 */
[----:B------:R-:W-:Y:S01]  /*3a50*/  USEL UR23, UR4, URZ, UP0 ;  /* 0x000000ff04177287 */ /* 0x000fe20008000000 */
[----:B------:R2:W-:Y:S03]  /*3a60*/  UTCBAR [UR5], URZ ;  /* 0x000000ff050073e9 */ /* 0x0005e600080000ff */
[----:B------:R-:W-:Y:S01]  /*3a70*/  LOP3.LUT R8, R8, UR6, RZ, 0x3c, !PT ;  /* 0x0000000608087c12 */ /* 0x000fe2000f8e3cff */
[----:B------:R-:W-:Y:S07]  /*3a80*/  @P3 BRA `(.L_x_55) ;  /* 0xfffffff800a03947 */ /* 0x000fee000383ffff */
[----:B------:R-:W3:Y:S01]  /*3a90*/  S2UR UR6, SR_CgaCtaId ;  /* 0x00000000000679c3 */ /* 0x000ee20000008800 */
[----:B------:R-:W-:Y:S01]  /*3aa0*/  ELECT P0, URZ, PT ;  /* 0x0000000000ff782f */ /* 0x000fe20003800000 */
[----:B-1----:R-:W-:Y:S01]  /*3ab0*/  IMAD.MOV.U32 R0, RZ, RZ, 0x1 ;  /* 0x00000001ff007424 */ /* 0x002fe200078e00ff */
[----:B------:R-:W-:Y:S01]  /*3ac0*/  UIADD3 UR20, UPT, UPT, UR20, 0xd0, URZ ;  /* 0x000000d014147890 */ /* 0x000fe2000fffe0ff */
[----:B------:R-:W-:Y:S01]  /*3ad0*/  SHF.L.U32 R2, R8, 0x1f, RZ ;  /* 0x0000001f08027819 */ /* 0x000fe200000006ff */
[----:B------:R-:W-:-:S03]  /*3ae0*/  UMOV UR4, 0x40 ;  /* 0x0000004000047882 */ /* 0x000fc60000000000 */
[----:B------:R-:W-:Y:S01]  /*3af0*/  UVIRTCOUNT.DEALLOC.SMPOOL 0x80 ;  /* 0x000000800000784c */ /* 0x000fe20000000000 */
[----:B---3--:R-:W-:Y:S02]  /*3b00*/  ULEA UR6, UR6, UR4, 0x18 ;  /* 0x0000000406067291 */ /* 0x008fe4000f8ec0ff */
[----:B------:R-:W-:-:S07]  /*3b10*/  ULEA UR4, UR23, UR20, 0x3 ;  /* 0x0000001417047291 */ /* 0x000fce000f8e18ff */
[----:B------:R1:W-:Y:S02]  /*3b20*/  @P0 STS.U8 [UR6+0x1c], R0 ;  /* 0x00001c00ff000988 */ /* 0x0003e40008000006 */
[----:B------:R-:W3:Y:S02]  /*3b30*/  SYNCS.PHASECHK.TRANS64.TRYWAIT P0, [UR4], R2 ;  /* 0x00000002ff0075a7 */ /* 0x000ee40008001104 */
[----:B-1-3--:R-:W-:Y:S05]  /*3b40*/  @!P0 BRA `(.L_x_56) ;  /* 0x0000008400388947 */ /* 0x00afea0003800000 */
.L_x_185:
[----:B------:R-:W-:-:S04]  /*3b50*/  UIADD3 UR4, UPT, UPT, UR23, 0x1, URZ ;  /* 0x0000000117047890 */ /* 0x000fc8000fffe0ff */
[----:B------:R-:W-:-:S04]  /*3b60*/  UISETP.NE.AND UP0, UPT, UR4, 0x2, UPT ;  /* 0x000000020400788c */ /* 0x000fc8000bf05270 */
[----:B--2---:R-:W-:Y:S02]  /*3b70*/  USEL UR5, URZ, 0x1, UP0 ;  /* 0x00000001ff057887 */ /* 0x004fe40008000000 */
[----:B------:R-:W-:-:S04]  /*3b80*/  USEL UR4, UR4, URZ, UP0 ;  /* 0x000000ff04047287 */ /* 0x000fc80008000000 */
[----:B------:R-:W-:Y:S01]  /*3b90*/  ULEA UR4, UR4, UR20, 0x3 ;  /* 0x0000001404047291 */ /* 0x000fe2000f8e18ff */
[----:B-1----:R-:W-:-:S04]  /*3ba0*/  LOP3.LUT R2, R8, UR5, RZ, 0x3c, !PT ;  /* 0x0000000508027c12 */ /* 0x002fc8000f8e3cff */
[----:B------:R-:W-:-:S04]  /*3bb0*/  SHF.L.U32 R2, R2, 0x1f, RZ ;  /* 0x0000001f02027819 */ /* 0x000fc800000006ff */
[----:B------:R-:W1:Y:S02]  /*3bc0*/  SYNCS.PHASECHK.TRANS64.TRYWAIT P0, [UR4], R2 ;  /* 0x00000002ff0075a7 */ /* 0x000e640008001104 */
[----:B-1----:R-:W-:Y:S05]  /*3bd0*/  @!P0 BRA `(.L_x_57) ;  /* 0x00000084002c8947 */ /* 0x002fea0003800000 */
.L_x_187:
[----:B------:R-:W-:Y:S01]  /*3be0*/  NOP ;  /* 0x0000000000007918 */ /* 0x000fe20000000000 */
[----:B-1----:R-:W1:Y:S01]  /*3bf0*/  LDS R0, [UR6+0x14] ;  /* 0x00001406ff007984 */ /* 0x002e620008000800 */
[----:B------:R-:W-:Y:S01]  /*3c00*/  LOP3.LUT R3, R9, 0xffff, RZ, 0xc0, !PT ;  /* 0x0000ffff09037812 */ /* 0x000fe200078ec0ff */
[----:B------:R-:W-:-:S03]  /*3c10*/  IMAD.MOV.U32 R2, RZ, RZ, 0xffff ;  /* 0x0000ffffff027424 */ /* 0x000fc600078e00ff */
[----:B------:R-:W-:-:S04]  /*3c20*/  SHF.R.U32.HI R3, RZ, 0x5, R3 ;  /* 0x00000005ff037819 */ /* 0x000fc80000011603 */
[----:B------:R-:W-:-:S04]  /*3c30*/  SHF.L.U32 R2, R2, R3, RZ ;  /* 0x0000000302027219 */ /* 0x000fc800000006ff */
[----:B-1----:R-:W-:-:S04]  /*3c40*/  LOP3.LUT R0, R0, R2, RZ, 0xc0, !PT ;  /* 0x0000000200007212 */ /* 0x002fc800078ec0ff */
[----:B------:R-:W-:Y:S01]  /*3c50*/  ISETP.NE.AND P0, PT, R0, R2, PT ;  /* 0x000000020000720c */ /* 0x000fe20003f05270 */
[----:B------:R-:W-:-:S05]  /*3c60*/  IMAD.MOV.U32 R0, RZ, RZ, 0x1 ;  /* 0x00000001ff007424 */ /* 0x000fca00078e00ff */
[----:B------:R-:W-:-:S07]  /*3c70*/  SHF.L.U32 R0, R0, R3, RZ ;  /* 0x0000000300007219 */ /* 0x000fce00000006ff */
[----:B------:R-:W-:Y:S05]  /*3c80*/  @P0 BRA `(.L_x_58) ;  /* 0x00000000005c0947 */ /* 0x000fea0003800000 */
[----:B------:R-:W1:Y:S02]  /*3c90*/  LDS R3, [UR6+0x18] ;  /* 0x00001806ff037984 */ /* 0x000e640008000800 */
[----:B-1----:R-:W-:-:S04]  /*3ca0*/  LOP3.LUT R3, R3, R0, RZ, 0xc0, !PT ;  /* 0x0000000003037212 */ /* 0x002fc800078ec0ff */
[----:B------:R-:W-:-:S13]  /*3cb0*/  ISETP.NE.AND P0, PT, R3, R0, PT ;  /* 0x000000000300720c */ /* 0x000fda0003f05270 */
[----:B------:R-:W-:Y:S05]  /*3cc0*/  @P0 BRA `(.L_x_59) ;  /* 0x0000000000400947 */ /* 0x000fea0003800000 */
[----:B------:R-:W-:Y:S01]  /*3cd0*/  R2UR UR4, R2 ;  /* 0x00000000020472ca */ /* 0x000fe200000e0000 */
[----:B------:R-:W1:Y:S01]  /*3ce0*/  S2R R3, SR_LANEID ;  /* 0x0000000000037919 */ /* 0x000e620000000000 */
[----:B------:R-:W-:-:S04]  /*3cf0*/  LOP3.LUT R0, RZ, R0, RZ, 0x33, !PT ;  /* 0x00000000ff007212 */ /* 0x000fc800078e33ff */
[----:B------:R-:W2:Y:S07]  /*3d00*/  REDUX UR7, R0 ;  /* 0x00000000000773c4 */ /* 0x000eae0000000000 */
[----:B------:R-:W-:-:S03]  /*3d10*/  ULOP3.LUT UR5, URZ, UR4, URZ, 0x33, !UPT ;  /* 0x00000004ff057292 */ /* 0x000fc6000f8e33ff */
[----:B------:R-:W-:Y:S02]  /*3d20*/  VOTEU.ANY UR4, UPT, PT ;  /* 0x0000000000047886 */ /* 0x000fe400038e0100 */
[----:B------:R-:W-:Y:S01]  /*3d30*/  UFLO.U32 UR4, UR4 ;  /* 0x00000004000472bd */ /* 0x000fe200080e0000 */
[----:B------:R-:W-:-:S04]  /*3d40*/  IMAD.U32 R2, RZ, RZ, UR5 ;  /* 0x00000005ff027e24 */ /* 0x000fc8000f8e00ff */
[----:B------:R-:W3:Y:S02]  /*3d50*/  REDUX UR8, R2 ;  /* 0x00000000020873c4 */ /* 0x000ee40000000000 */
[----:B------:R1:W-:Y:S01]  /*3d60*/  UTCATOMSWS.AND URZ, UR5 ;  /* 0x0000000500ff79e3 */ /* 0x0003e20008000000 */
[----:B--2---:R-:W-:Y:S01]  /*3d70*/  IMAD.U32 R0, RZ, RZ, UR7 ;  /* 0x00000007ff007e24 */ /* 0x004fe2000f8e00ff */
[----:B-1----:R-:W-:Y:S01]  /*3d80*/  ISETP.EQ.U32.AND P0, PT, R3, UR4, PT ;  /* 0x0000000403007c0c */ /* 0x002fe2000bf02070 */
[----:B---3--:R-:W-:-:S12]  /*3d90*/  IMAD.U32 R2, RZ, RZ, UR8 ;  /* 0x00000008ff027e24 */ /* 0x008fd8000f8e00ff */
[----:B------:R1:W-:Y:S04]  /*3da0*/  @P0 ATOMS.AND RZ, [UR6+0x14], R2 ;  /* 0x00001402ffff098c */ /* 0x0003e8000a800006 */
[----:B------:R1:W-:Y:S01]  /*3db0*/  @P0 ATOMS.AND RZ, [UR6+0x18], R0 ;  /* 0x00001800ffff098c */ /* 0x0003e2000a800006 */
[----:B------:R-:W-:Y:S05]  /*3dc0*/  BRA `(.L_x_60) ;  /* 0x0000000000147947 */ /* 0x000fea0003800000 */
.L_x_59:
[----:B------:R-:W-:Y:S02]  /*3dd0*/  MOV R2, 0x3df0 ;  /* 0x00003df000027802 */ /* 0x000fe40000000f00 */
[----:B----45:R-:W-:Y:S05]  /*3de0*/  CALL.REL.NOINC `($__internal_0_$__cuda_sm10x_tcgen05_guardrail_trap_col_being_dealloced_not_returned_by_alloc) ;  /* 0x0000008800c87944 */ /* 0x030fea0003c00000 */
[----:B------:R-:W-:Y:S05]  /*3df0*/  BRA `(.L_x_60) ;  /* 0x0000000000087947 */ /* 0x000fea0003800000 */
.L_x_58:
[----:B------:R-:W-:Y:S02]  /*3e00*/  MOV R2, 0x3e20 ;  /* 0x00003e2000027802 */ /* 0x000fe40000000f00 */
[----:B----45:R-:W-:Y:S05]  /*3e10*/  CALL.REL.NOINC `($__internal_2_$__cuda_sm10x_tcgen05_guardrail_trap_unallocated_columns_being_dealloced) ;  /* 0x0000008800d47944 */ /* 0x030fea0003c00000 */
.L_x_60:
[----:B------:R-:W-:Y:S01]  /*3e20*/  NOP ;  /* 0x0000000000007918 */ /* 0x000fe20000000000 */
[----:B------:R-:W-:Y:S05]  /*3e30*/  EXIT ;  /* 0x000000000000794d */ /* 0x000fea0003800000 */
.L_x_44:
[----:B------:R-:W-:-:S09]  /*3e40*/  UISETP.NE.OR UP0, UPT, UR18, 0x3, !UP3 ;  /* 0x000000031200788c */ /* 0x000fd2000df05670 */
[----:B------:R-:W-:Y:S05]  /*3e50*/  BRA.U UP0, `(.L_x_61) ;  /* 0x0000001900847547 */ /* 0x000fea000b800000 */
[----:B------:R-:W2:Y:S01]  /*3e60*/  LDCU.64 UR4, c[0x0][0x988] ;  /* 0x00013100ff0477ac */ /* 0x000ea20008000a00 */
[----:B------:R-:W3:Y:S01]  /*3e70*/  S2UR UR10, SR_CgaCtaId ;  /* 0x00000000000a79c3 */ /* 0x000ee20000008800 */
[----:B------:R-:W-:Y:S01]  /*3e80*/  R2UR UR68, R53 ;  /* 0x00000000354472ca */ /* 0x000fe200000e0000 */
[----:B------:R-:W-:Y:S01]  /*3e90*/  IMAD.MOV.U32 R10, RZ, RZ, RZ ;  /* 0x000000ffff0a7224 */ /* 0x000fe200078e00ff */
[----:B------:R-:W4:Y:S01]  /*3ea0*/  LDCU UR50, c[0x0][0x370] ;  /* 0x00006e00ff3277ac */ /* 0x000f220008000800 */
[----:B------:R-:W-:Y:S01]  /*3eb0*/  R2UR UR53, R54 ;  /* 0x00000000363572ca */ /* 0x000fe200000e0000 */
[----:B------:R-:W-:Y:S01]  /*3ec0*/  IMAD.MOV.U32 R3, RZ, RZ, 0x2000 ;  /* 0x00002000ff037424 */ /* 0x000fe200078e00ff */
[----:B------:R-:W4:Y:S02]  /*3ed0*/  LDCU.128 UR56, c[0x0][0xc10] ;  /* 0x00018200ff3877ac */ /* 0x000f240008000c00 */
[----:B------:R-:W1:Y:S01]  /*3ee0*/  LDC.64 R12, c[0x0][0x348] ;  /* 0x0000d200ff0c7b82 */ /* 0x000e620000000a00 */
[----:B------:R-:W3:Y:S01]  /*3ef0*/  LDCU UR49, c[0x0][0x374] ;  /* 0x00006e80ff3177ac */ /* 0x000ee20008000800 */
[----:B------:R-:W1:Y:S01]  /*3f00*/  LDCU.64 UR54, c[0x0][0x990] ;  /* 0x00013200ff3677ac */ /* 0x000e620008000a00 */
[----:B------:R-:W1:Y:S01]  /*3f10*/  LDCU UR31, c[0x0][0xc0c] ;  /* 0x00018180ff1f77ac */ /* 0x000e620008000800 */
[----:B--2---:R-:W-:Y:S01]  /*3f20*/  UISETP.NE.U32.AND UP0, UPT, UR4, URZ, UPT ;  /* 0x000000ff0400728c */ /* 0x004fe2000bf05070 */
[----:B------:R-:W2:Y:S01]  /*3f30*/  LDCU.128 UR60, c[0x0][0xa80] ;  /* 0x00015000ff3c77ac */ /* 0x000ea20008000c00 */
[----:B------:R-:W2:Y:S01]  /*3f40*/  LDCU UR73, c[0x0][0xc20] ;  /* 0x00018400ff4977ac */ /* 0x000ea20008000800 */
[----:B------:R-:W2:Y:S01]  /*3f50*/  LDCU UR4, c[0x0][0xc30] ;  /* 0x00018600ff0477ac */ /* 0x000ea20008000800 */
[----:B------:R-:W2:Y:S01]  /*3f60*/  LDCU.128 UR64, c[0x0][0xa90] ;  /* 0x00015200ff4077ac */ /* 0x000ea20008000c00 */
[----:B------:R-:W-:Y:S01]  /*3f70*/  UMOV UR42, 0x400 ;  /* 0x00000400002a7882 */ /* 0x000fe20000000000 */
[----:B----4-:R-:W-:-:S02]  /*3f80*/  UIMAD.WIDE.U32 UR6, UR50, UR56, URZ ;  /* 0x00000038320672a5 */ /* 0x010fc4000f8e00ff */
[----:B---3--:R-:W-:Y:S02]  /*3f90*/  UIMAD.WIDE.U32 UR8, UR49, UR59, URZ ;  /* 0x0000003b310872a5 */ /* 0x008fe4000f8e00ff */
[----:B------:R-:W-:Y:S02]  /*3fa0*/  UISETP.NE.AND.EX UP6, UPT, UR5, URZ, UPT, UP0 ;  /* 0x000000ff0500728c */ /* 0x000fe4000bfc5300 */
[----:B------:R-:W-:Y:S02]  /*3fb0*/  ULEA UR42, UR10, UR42, 0x18 ;  /* 0x0000002a0a2a7291 */ /* 0x000fe4000f8ec0ff */
[----:B-1----:R-:W-:Y:S02]  /*3fc0*/  UISETP.NE.AND UP0, UPT, UR39, 0x1, UPT ;  /* 0x000000012700788c */ /* 0x002fe4000bf05270 */
[----:B------:R-:W-:Y:S02]  /*3fd0*/  UISETP.NE.U32.AND UP0, UPT, UR54, URZ, UPT ;  /* 0x000000ff3600728c */ /* 0x000fe4000bf05070 */
[----:B------:R-:W-:-:S02]  /*3fe0*/  UIADD3 UR69, UPT, UPT, UR42, 0xb8, URZ ;  /* 0x000000b82a457890 */ /* 0x000fc4000fffe0ff */
[----:B------:R-:W-:Y:S02]  /*3ff0*/  UIADD3 UR44, UPT, UPT, UR42, 0x60, URZ ;  /* 0x000000602a2c7890 */ /* 0x000fe4000fffe0ff */
[----:B------:R-:W-:Y:S02]  /*4000*/  UIADD3 UR33, UPT, UPT, UR42, 0x68, URZ ;  /* 0x000000682a217890 */ /* 0x000fe4000fffe0ff */
[----:B------:R-:W-:Y:S02]  /*4010*/  UIADD3 UR25, UPT, UPT, UR42, 0x70, URZ ;  /* 0x000000702a197890 */ /* 0x000fe4000fffe0ff */
[----:B------:R-:W-:Y:S02]  /*4020*/  UIADD3 UR17, UPT, UPT, UR42, 0x78, URZ ;  /* 0x000000782a117890 */ /* 0x000fe4000fffe0ff */
[----:B------:R-:W-:Y:S02]  /*4030*/  UISETP.GE.AND UP3, UPT, UR39, 0x1, UPT ;  /* 0x000000012700788c */ /* 0x000fe4000bf66270 */
[----:B------:R-:W-:-:S02]  /*4040*/  UISETP.NE.AND UP3, UPT, UR31, 0x1, UPT ;  /* 0x000000011f00788c */ /* 0x000fc4000bf65270 */
[----:B------:R-:W-:Y:S01]  /*4050*/  UISETP.NE.AND.EX UP5, UPT, UR55, URZ, UPT, UP0 ;  /* 0x000000ff3700728c */ /* 0x000fe2000bfa5300 */
[----:B------:R-:W-:Y:S01]  /*4060*/  UMOV UR71, UR7 ;  /* 0x0000000700477c82 */ /* 0x000fe20008000000 */
[----:B------:R-:W-:Y:S01]  /*4070*/  UMOV UR70, UR9 ;  /* 0x0000000900467c82 */ /* 0x000fe20008000000 */
[----:B------:R-:W-:Y:S02]  /*4080*/  UISETP.NE.AND UP3, UPT, UR58, 0x1, UPT ;  /* 0x000000013a00788c */ /* 0x000fe4000bf65270 */
[----:B--2---:R-:W-:Y:S01]  /*4090*/  UISETP.NE.AND UP0, UPT, UR60, 0x1, UPT ;  /* 0x000000013c00788c */ /* 0x004fe2000bf05270 */
[----:B------:R-:W1:Y:S01]  /*40a0*/  LDCU UR74, c[0x0][0xaa0] ;  /* 0x00015400ff4a77ac */ /* 0x000e620008000800 */
[----:B------:R-:W-:Y:S01]  /*40b0*/  UPLOP3.LUT UP2, UPT, UPT, UPT, UPT, 0x40, 0x4 ;  /* 0x000000000004789c */ /* 0x000fe20003f4e870 */
[----:B------:R-:W2:Y:S01]  /*40c0*/  LDCU.64 UR40, c[0x0][0xc28] ;  /* 0x00018500ff2877ac */ /* 0x000ea20008000a00 */
[----:B------:R-:W-:Y:S02]  /*40d0*/  UPRMT UR69, URZ, 0x654, UR69 ;  /* 0x00000654ff457896 */ /* 0x000fe40008000045 */
[----:B------:R-:W-:-:S02]  /*40e0*/  UPRMT UR48, UR10, 0x654, UR44 ;  /* 0x000006540a307896 */ /* 0x000fc4000800002c */
[----:B------:R-:W-:Y:S02]  /*40f0*/  UPRMT UR47, UR10, 0x654, UR33 ;  /* 0x000006540a2f7896 */ /* 0x000fe40008000021 */
[----:B------:R-:W-:Y:S02]  /*4100*/  UPRMT UR46, UR10, 0x654, UR25 ;  /* 0x000006540a2e7896 */ /* 0x000fe40008000019 */
[----:B------:R-:W-:Y:S02]  /*4110*/  UPRMT UR45, UR10, 0x654, UR17 ;  /* 0x000006540a2d7896 */ /* 0x000fe40008000011 */
[----:B------:R-:W-:Y:S02]  /*4120*/  USHF.R.U32.HI UR71, URZ, UR57, UR71 ;  /* 0x00000039ff477299 */ /* 0x000fe40008011647 */
[----:B------:R-:W-:Y:S02]  /*4130*/  USHF.R.U32.HI UR70, URZ, UR73, UR70 ;  /* 0x00000049ff467299 */ /* 0x000fe40008011646 */
[----:B------:R-:W-:-:S02]  /*4140*/  UISETP.NE.AND UP4, UPT, UR4, 0x1, UPT ;  /* 0x000000010400788c */ /* 0x000fc4000bf85270 */
[----:B------:R-:W-:Y:S02]  /*4150*/  UISETP.NE.AND UP3, UPT, UR63, 0x1, UPT ;  /* 0x000000013f00788c */ /* 0x000fe4000bf65270 */
[----:B-12---:R-:W-:-:S11]  /*4160*/  UISETP.NE.AND UP0, UPT, UR66, 0x1, UPT ;  /* 0x000000014200788c */ /* 0x006fd6000bf05270 */
.L_x_76:
[----:B------:R-:W-:Y:S04]  /*4170*/  SHF.L.U32 R2, R10, 0x1f, RZ ;  /* 0x0000001f0a027819 */ /* 0x000fe800000006ff */
[----:B-1----:R-:W1:Y:S02]  /*4180*/  SYNCS.PHASECHK.TRANS64.TRYWAIT P0, [UR42+0xb0], R2 ;  /* 0x0000b002ff0075a7 */ /* 0x002e64000800112a */
[----:B-1----:R-:W-:Y:S05]  /*4190*/  @!P0 BRA `(.L_x_62) ;  /* 0x0000007c00d48947 */ /* 0x002fea0003800000 */
.L_x_189:
[----:B------:R-:W2:Y:S01]  /*41a0*/  LDS.128 R4, [UR42+0xf0] ;  /* 0x0000f02aff047984 */ /* 0x000ea20008000c00 */
[----:B------:R-:W-:Y:S01]  /*41b0*/  UISETP.GE.AND UP0, UPT, UR39, 0x1, UPT ;  /* 0x000000012700788c */ /* 0x000fe2000bf06270 */
[----:B------:R-:W-:Y:S01]  /*41c0*/  @!PT LDS RZ, [RZ] ;  /* 0x00000000fffff984 */ /* 0x000fe20000000800 */
[----:B------:R-:W-:Y:S01]  /*41d0*/  @!PT LDS RZ, [RZ] ;  /* 0x00000000fffff984 */ /* 0x000fe20000000800 */
[----:B------:R-:W-:Y:S01]  /*41e0*/  @!PT LDS RZ, [RZ] ;  /* 0x00000000fffff984 */ /* 0x000fe20000000800 */
[----:B------:R-:W-:Y:S01]  /*41f0*/  @!PT LDS RZ, [RZ] ;  /* 0x00000000fffff984 */ /* 0x000fe20000000800 */
[----:B------:R3:W-:Y:S06]  /*4200*/  MEMBAR.ALL.CTA ;  /* 0x0000000000007992 */ /* 0x0007ec0000008000 */
[----:B---3--:R-:W3:Y:S02]  /*4210*/  FENCE.VIEW.ASYNC.S ;  /* 0x00000000000073c6 */ /* 0x008ee40000000000 */
[----:B---3--:R-:W-:Y:S01]  /*4220*/  SYNCS.ARRIVE.TRANS64.RED.A1T0 RZ, [UR69], RZ ;  /* 0x000000ffffff79a7 */ /* 0x008fe20008100445 */
[----:B--2---:R-:W-:Y:S11]  /*4230*/  LOP3.LUT P0, RZ, R6, 0x1, RZ, 0xc0, !PT ;  /* 0x0000000106ff7812 */ /* 0x004ff6000780c0ff */
[----:B------:R-:W-:Y:S02]  /*4240*/  @!UPT UIADD3 URZ, UPT, UPT, URZ, URZ, URZ ;  /* 0x000000fffffff290 */ /* 0x000fe4000fffe0ff */
[----:B------:R-:W-:Y:S01]  /*4250*/  VOTEU.ANY UP3, P0 ;  /* 0x0000000000ff7886 */ /* 0x000fe20000060100 */
[----:B------:R-:W-:Y:S11]  /*4260*/  PLOP3.LUT P0, PT, PT, PT, UP3, 0x80, 0x8 ;  /* 0x000000000008781c */ /* 0x000ff60003f0f038 */
[----:B------:R-:W-:Y:S02]  /*4270*/  @!UPT UIADD3 URZ, UPT, UPT, URZ, URZ, URZ ;  /* 0x000000fffffff290 */ /* 0x000fe4000fffe0ff */
[----:B-1----:R-:W-:Y:S02]  /*4280*/  @P0 MOV R2, R4 ;  /* 0x0000000400020202 */ /* 0x002fe40000000f00 */
[----:B------:R-:W-:Y:S02]  /*4290*/  @P0 LOP3.LUT R0, R5, 0xffff, RZ, 0xc0, !PT ;  /* 0x0000ffff05000812 */ /* 0x000fe400078ec0ff */
[----:B------:R-:W-:Y:S02]  /*42a0*/  @P0 R2UR UR5, R2 ;  /* 0x00000000020502ca */ /* 0x000fe400000e0000 */
[----:B------:R-:W-:Y:S11]  /*42b0*/  @P0 R2UR UR4, R0 ;  /* 0x00000000000402ca */ /* 0x000ff600000e0000 */
[----:B------:R-:W-:Y:S02]  /*42c0*/  @UP3 UMOV UR23, UR5 ;  /* 0x0000000500173c82 */ /* 0x000fe40008000000 */
[----:B------:R-:W-:Y:S01]  /*42d0*/  @UP3 UMOV UR15, UR4 ;  /* 0x00000004000f3c82 */ /* 0x000fe20008000000 */
[----:B------:R-:W-:Y:S05]  /*42e0*/  BRA.U !UP0, `(.L_x_63) ;  /* 0x0000000108c07547 */ /* 0x000fea000b800000 */
[----:B------:R-:W-:Y:S02]  /*42f0*/  UIMAD.WIDE.U32 UR8, UR15, UR59, URZ ;  /* 0x0000003b0f0872a5 */ /* 0x000fe4000f8e00ff */
[----:B------:R-:W-:Y:S02]  /*4300*/  UP2UR UR14, UPR, URZ, 0x4 ;  /* 0x00000004ff0e7883 */ /* 0x000fe40008000000 */
[----:B------:R-:W-:Y:S02]  /*4310*/  UISETP.NE.AND UP2, UPT, UR58, 0x1, UPT ;  /* 0x000000013a00788c */ /* 0x000fe4000bf45270 */
[----:B------:R-:W-:Y:S02]  /*4320*/  UIMAD.WIDE.U32 UR10, UR23, UR56, URZ ;  /* 0x00000038170a72a5 */ /* 0x000fe4000f8e00ff */
[----:B------:R-:W-:Y:S02]  /*4330*/  USEL UR4, UR49, UR70, !UP2 ;  /* 0x0000004631047287 */ /* 0x000fe4000d000000 */
[----:B------:R-:W-:Y:S02]  /*4340*/  UISETP.NE.AND UP0, UPT, UR31, 0x1, UPT ;  /* 0x000000011f00788c */ /* 0x000fe4000bf05270 */
[----:B------:R-:W-:Y:S02]  /*4350*/  UP2UR UR16, UPR, URZ, 0x2 ;  /* 0x00000002ff107883 */ /* 0x000fe40008000000 */
[----:B------:R-:W-:Y:S02]  /*4360*/  UISETP.NE.AND UP1, UPT, UR39, 0x1, UPT ;  /* 0x000000012700788c */ /* 0x000fe4000bf25270 */
[----:B------:R-:W-:Y:S02]  /*4370*/  UIMAD.WIDE.U32 UR12, UR4, UR40, URZ ;  /* 0x00000028040c72a5 */ /* 0x000fe4000f8e00ff */
[----:B------:R-:W-:Y:S01]  /*4380*/  USEL UR7, UR50, UR71, !UP0 ;  /* 0x0000004732077287 */ /* 0x000fe2000c000000 */
[----:B------:R-:W-:Y:S02]  /*4390*/  UMOV UR5, UR9 ;  /* 0x0000000900057c82 */ /* 0x000fe40008000000 */
[----:B------:R-:W-:Y:S02]  /*43a0*/  USHF.R.U32.HI UR6, URZ, UR73, UR5 ;  /* 0x00000049ff067299 */ /* 0x000fe40008011605 */
[----:B------:R-:W-:Y:S02]  /*43b0*/  UIMAD.WIDE.U32 UR18, UR7, UR40, URZ ;  /* 0x00000028071272a5 */ /* 0x000fe4000f8e00ff */
[----:B------:R-:W-:Y:S02]  /*43c0*/  USEL UR6, UR15, UR6, !UP2 ;  /* 0x000000060f067287 */ /* 0x000fe4000d000000 */
[----:B------:R-:W-:Y:S01]  /*43d0*/  UISETP.NE.AND UP2, UPT, UR14, URZ, UPT ;  /* 0x000000ff0e00728c */ /* 0x000fe2000bf45270 */
[----:B------:R-:W-:Y:S01]  /*43e0*/  UMOV UR5, UR11 ;  /* 0x0000000b00057c82 */ /* 0x000fe20008000000 */
[----:B------:R-:W-:Y:S02]  /*43f0*/  UIMAD.WIDE.U32 UR10, UR6, UR40, URZ ;  /* 0x00000028060a72a5 */ /* 0x000fe4000f8e00ff */
[----:B------:R-:W-:Y:S03]  /*4400*/  USHF.R.U32.HI UR8, URZ, UR57, UR5 ;  /* 0x00000039ff087299 */ /* 0x000fe60008011605 */
[----:B------:R-:W-:Y:S02]  /*4410*/  UMOV UR5, UR13 ;  /* 0x0000000d00057c82 */ /* 0x000fe40008000000 */
[----:B------:R-:W-:Y:S03]  /*4420*/  @UP1 USHF.R.U32.HI UR4, URZ, UR41, UR5 ;  /* 0x00000029ff041299 */ /* 0x000fe60008011605 */
[----:B------:R-:W-:Y:S01]  /*4430*/  UMOV UR5, UR19 ;  /* 0x0000001300057c82 */ /* 0x000fe20008000000 */
[----:B------:R-:W-:Y:S02]  /*4440*/  UIMAD UR4, UR39, UR4, URZ ;  /* 0x00000004270472a4 */ /* 0x000fe4000f8e02ff */
[----:B------:R-:W-:Y:S02]  /*4450*/  @UP1 USHF.R.U32.HI UR7, URZ, UR41, UR5 ;  /* 0x00000029ff071299 */ /* 0x000fe40008011605 */
[----:B------:R-:W-:Y:S02]  /*4460*/  USEL UR5, UR23, UR8, !UP0 ;  /* 0x0000000817057287 */ /* 0x000fe4000c000000 */
[----:B------:R-:W-:Y:S02]  /*4470*/  UIMAD UR8, UR39, UR7, URZ ;  /* 0x00000007270872a4 */ /* 0x000fe4000f8e02ff */
[----:B------:R-:W-:Y:S03]  /*4480*/  UISETP.GE.AND UP0, UPT, UR6, UR4, UPT ;  /* 0x000000040600728c */ /* 0x000fe6000bf06270 */
[----:B------:R-:W-:Y:S01]  /*4490*/  UMOV UR4, UR11 ;  /* 0x0000000b00047c82 */ /* 0x000fe20008000000 */
[----:B------:R-:W-:Y:S02]  /*44a0*/  UISETP.GE.OR UP0, UPT, UR5, UR8, UP0 ;  /* 0x000000080500728c */ /* 0x000fe40008706670 */
[----:B------:R-:W-:Y:S02]  /*44b0*/  USHF.R.U32.HI UR4, URZ, UR41, UR4 ;  /* 0x00000029ff047299 */ /* 0x000fe40008011604 */
[----:B------:R-:W-:Y:S02]  /*44c0*/  UIMAD.WIDE.U32 UR8, UR5, UR40, URZ ;  /* 0x00000028050872a5 */ /* 0x000fe4000f8e00ff */
[----:B------:R-:W-:Y:S04]  /*44d0*/  USEL UR10, UR6, UR4, !UP1 ;  /* 0x00000004060a7287 */ /* 0x000fe8000c800000 */
[----:B------:R-:W-:Y:S01]  /*44e0*/  UIADD3 UR11, UPT, UPT, -UR10, URZ, URZ ;  /* 0x000000ff0a0b7290 */ /* 0x000fe2000fffe1ff */
[----:B------:R-:W-:Y:S02]  /*44f0*/  @!UP0 UMOV UR4, UR9 ;  /* 0x0000000900048c82 */ /* 0x000fe40008000000 */
[----:B------:R-:W-:Y:S02]  /*4500*/  @!UP0 USHF.R.U32.HI UR4, URZ, UR41, UR4 ;  /* 0x00000029ff048299 */ /* 0x000fe40008011604 */
[----:B------:R-:W-:Y:S02]  /*4510*/  UIMAD UR8, UR39, UR11, UR6 ;  /* 0x0000000b270872a4 */ /* 0x000fe4000f8e0206 */
[----:B------:R-:W-:Y:S02]  /*4520*/  @!UP0 USEL UR4, UR5, UR4, !UP1 ;  /* 0x0000000405048287 */ /* 0x000fe4000c800000 */
[----:B------:R-:W-:Y:S02]  /*4530*/  UISETP.NE.AND UP1, UPT, UR16, URZ, UPT ;  /* 0x000000ff1000728c */ /* 0x000fe4000bf25270 */
[----:B------:R-:W-:Y:S02]  /*4540*/  @!UP0 UIMAD UR7, UR7, UR8, UR4 ;  /* 0x00000008070782a4 */ /* 0x000fe4000f8e0204 */
[----:B------:R-:W-:Y:S02]  /*4550*/  @!UP0 UIADD3 UR9, UPT, UPT, UR10, -UR4, URZ ;  /* 0x800000040a098290 */ /* 0x000fe4000fffe0ff */
[----:B------:R-:W-:Y:S02]  /*4560*/  UIADD3 UR8, UPT, UPT, -UR6, URZ, URZ ;  /* 0x000000ff06087290 */ /* 0x000fe4000fffe1ff */
[----:B------:R-:W-:Y:S02]  /*4570*/  UIADD3 UR4, UPT, UPT, -UR5, URZ, URZ ;  /* 0x000000ff05047290 */ /* 0x000fe4000fffe1ff */
[----:B------:R-:W-:Y:S03]  /*4580*/  @!UP0 UIMAD UR6, UR9, UR39, UR5 ;  /* 0x00000027090682a4 */ /* 0x000fe6000f8e0205 */
[----:B------:R-:W-:Y:S01]  /*4590*/  @!UP0 UMOV UR5, UR7 ;  /* 0x0000000700058c82 */ /* 0x000fe20008000000 */
[----:B------:R-:W-:Y:S02]  /*45a0*/  UIMAD UR7, UR31, UR4, UR23 ;  /* 0x000000041f0772a4 */ /* 0x000fe4000f8e0217 */
[----:B------:R-:W-:Y:S02]  /*45b0*/  UIMAD UR4, UR58, UR8, UR15 ;  /* 0x000000083a0472a4 */ /* 0x000fe4000f8e020f */
[----:B------:R-:W-:Y:S02]  /*45c0*/  UIMAD UR23, UR5, UR31, UR7 ;  /* 0x0000001f051772a4 */ /* 0x000fe4000f8e0207 */
[----:B------:R-:W-:Y:S11]  /*45d0*/  UIMAD UR15, UR6, UR58, UR4 ;  /* 0x0000003a060f72a4 */ /* 0x000ff6000f8e0204 */
[----:B------:R-:W-:Y:S01]  /*45e0*/  @!UPT UIADD3 URZ, UPT, UPT, URZ, URZ, URZ ;  /* 0x000000fffffff290 */ /* 0x000fe2000fffe0ff */
.L_x_63:
[----:B------:R-:W1:Y:S01]  /*45f0*/  @!UP4 LDCU.128 UR8, c[0x0][0xc10] ;  /* 0x00018200ff08c7ac */ /* 0x000e620008000c00 */
[----:B------:R-:W-:Y:S01]  /*4600*/  IMAD.MOV.U32 R9, RZ, RZ, 0x1 ;  /* 0x00000001ff097424 */ /* 0x000fe200078e00ff */
[----:B------:R-:W-:Y:S04]  /*4610*/  ISETP.NE.U32.AND P1, PT, RZ, UR54, PT ;  /* 0x00000036ff007c0c */ /* 0x000fe8000bf25070 */
[----:B------:R-:W-:Y:S01]  /*4620*/  ISETP.NE.AND.EX P1, PT, RZ, UR55, PT, P1 ;  /* 0x00000037ff007c0c */ /* 0x000fe2000bf25310 */
[----:B------:R-:W2:Y:S01]  /*4630*/  @!UP4 LDCU UR5, c[0x0][0xc0c] ;  /* 0x00018180ff05c7ac */ /* 0x000ea20008000800 */
[----:B------:R-:W-:Y:S01]  /*4640*/  SHF.L.U32 R9, R9, 0x1f, RZ ;  /* 0x0000001f09097819 */ /* 0x000fe200000006ff */
[----:B------:R-:W3:Y:S01]  /*4650*/  @!UP4 LDCU UR4, c[0x0][0xc20] ;  /* 0x00018400ff04c7ac */ /* 0x000ee20008000800 */
[----:B------:R-:W-:Y:S02]  /*4660*/  USHF.L.U32 UR43, UR20, 0x7, URZ ;  /* 0x00000007142b7899 */ /* 0x000fe400080006ff */
[----:B-1----:R-:W-:Y:S04]  /*4670*/  UIMAD.WIDE.U32 UR6, UR23, UR8, URZ ;  /* 0x00000008170672a5 */ /* 0x002fe8000f8e00ff */
[----:B------:R-:W-:Y:S02]  /*4680*/  @!UP4 USHF.R.U32.HI UR7, URZ, UR9, UR7 ;  /* 0x00000009ff07c299 */ /* 0x000fe40008011607 */
[----:B------:R-:W-:Y:S02]  /*4690*/  UIMAD.WIDE.U32 UR8, UR15, UR11, URZ ;  /* 0x0000000b0f0872a5 */ /* 0x000fe4000f8e00ff */
[----:B--2---:R-:W-:Y:S04]  /*46a0*/  @!UP4 UISETP.NE.AND UP0, UPT, UR5, 0x1, UPT ;  /* 0x000000010500c88c */ /* 0x004fe8000bf05270 */
[----:B------:R-:W-:Y:S02]  /*46b0*/  @!UP4 USEL UR7, UR23, UR7, !UP0 ;  /* 0x000000071707c287 */ /* 0x000fe4000c000000 */
[----:B------:R-:W-:Y:S01]  /*46c0*/  @!UP4 UISETP.NE.AND UP0, UPT, UR10, 0x1, UPT ;  /* 0x000000010a00c88c */ /* 0x000fe2000bf05270 */
[----:B------:R-:W-:Y:S02]  /*46d0*/  @!UP4 UMOV UR6, UR9 ;  /* 0x000000090006cc82 */ /* 0x000fe40008000000 */
[----:B---3--:R-:W-:Y:S04]  /*46e0*/  @!UP4 USHF.R.U32.HI UR6, URZ, UR4, UR6 ;  /* 0x00000004ff06c299 */ /* 0x008fe80008011606 */
[----:B------:R-:W-:Y:S04]  /*46f0*/  @!UP4 USEL UR6, UR15, UR6, !UP0 ;  /* 0x000000060f06c287 */ /* 0x000fe8000c000000 */
[----:B------:R-:W-:Y:S02]  /*4700*/  @!UP4 UIADD3 UR4, UPT, UPT, -UR7, UR6, URZ ;  /* 0x000000060704c290 */ /* 0x000fe4000fffe1ff */
[----:B------:R-:W-:Y:S02]  /*4710*/  @!UP4 UIADD3 UR6, UPT, UPT, UR7, -UR6, URZ ;  /* 0x800000060706c290 */ /* 0x000fe4000fffe0ff */
[----:B------:R-:W-:Y:S02]  /*4720*/  @!UP4 UIMAD UR23, UR4, UR5, UR23 ;  /* 0x000000050417c2a4 */ /* 0x000fe4000f8e0217 */
[----:B------:R-:W-:Y:S01]  /*4730*/  @!UP4 UIMAD UR15, UR6, UR10, UR15 ;  /* 0x0000000a060fc2a4 */ /* 0x000fe2000f8e020f */
[----:B------:R-:W-:Y:S11]  /*4740*/  BRA.U UP2, `(.L_x_64) ;  /* 0x0000000102107547 */ /* 0x000ff6000b800000 */
[----:B------:R-:W-:Y:S04]  /*4750*/  MOV R2, UR72 ;  /* 0x0000004800027c02 */ /* 0x000fe80008000f00 */
[----:B------:R-:W-:Y:S04]  /*4760*/  SHF.L.U32 R2, R2, 0x1f, RZ ;  /* 0x0000001f02027819 */ /* 0x000fe800000006ff */
[----:B------:R-:W1:Y:S02]  /*4770*/  SYNCS.PHASECHK.TRANS64.TRYWAIT P2, [UR42+0xa8], R2 ;  /* 0x0000a802ff0075a7 */ /* 0x000e64000804112a */
[----:B-1----:R-:W-:Y:S05]  /*4780*/  @!P2 BRA `(.L_x_65) ;  /* 0x000000780070a947 */ /* 0x002fea0003800000 */
.L_x_64:
[----:B------:R-:W-:Y:S05]  /*4790*/  BRA.U !UP5, `(.L_x_66) ;  /* 0x000000010d387547 */ /* 0x000fea000b800000 */
[----:B------:R-:W-:Y:S01]  /*47a0*/  UPLOP3.LUT UP1, UPT, UPT, UPT, UP6, 0x80, 0x8 ;  /* 0x000000000008789c */ /* 0x000fe20003f2f060 */
[----:B-1----:R-:W-:Y:S01]  /*47b0*/  HFMA2 R0, -RZ, RZ, 0, 5.9604644775390625e-08 ;  /* 0x00000001ff007431 */ /* 0x002fe200000001ff */
[----:B------:R-:W1:Y:S01]  /*47c0*/  LDCU.64 UR8, c[0x0][0x358] ;  /* 0x00006b00ff0877ac */ /* 0x000e620008000a00 */
[----:B------:R-:W-:Y:S03]  /*47d0*/  IMAD.MOV.U32 R60, RZ, RZ, 0x1 ;  /* 0x00000001ff3c7424 */ /* 0x000fe600078e00ff */
[----:B------:R-:W-:Y:S05]  /*47e0*/  PLOP3.LUT P2, PT, PT, PT, UP1, 0x80, 0x8 ;  /* 0x000000000008781c */ /* 0x000fea0003f4f018 */
[----:B------:R-:W2:Y:S01]  /*47f0*/  @UP1 LDCU.64 UR4, c[0x0][0x988] ;  /* 0x00013100ff0417ac */ /* 0x000ea20008000a00 */
[----:B------:R-:W-:Y:S07]  /*4800*/  @UP1 UIMAD UR6, UR52, UR54, URZ ;  /* 0x00000036340612a4 */ /* 0x000fee000f8e02ff */
[----:B------:R-:W-:Y:S01]  /*4810*/  @!P2 PRMT R60, R0, 0x7610, R60 ;  /* 0x00007610003ca816 */ /* 0x000fe2000000003c */
[----:B--2---:R-:W-:Y:S06]  /*4820*/  @UP1 UIMAD.WIDE UR4, UR6, 0x4, UR4 ;  /* 0x00000004060418a5 */ /* 0x004fec000f8e0204 */
[----:B------:R-:W-:Y:S01]  /*4830*/  IMAD.U32 R14, RZ, RZ, UR4 ;  /* 0x00000004ff0e7e24 */ /* 0x000fe2000f8e00ff */
[----:B------:R-:W-:Y:S04]  /*4840*/  MOV R15, UR5 ;  /* 0x00000005000f7c02 */ /* 0x000fe80008000f00 */
[----:B------:R-:W2:Y:S01]  /*4850*/  @!UP1 LDCU UR4, c[0x0][0x980] ;  /* 0x00013000ff0497ac */ /* 0x000ea20008000800 */
[----:B-1---5:R3:W5:Y:S02]  /*4860*/  @P2 LDG.E R27, desc[UR8][R14.64] ;  /* 0x000000080e1b2981 */ /* 0x022764000c1e1900 */
[----:B--23--:R-:W-:Y:S07]  /*4870*/  @!P2 IMAD.U32 R27, RZ, RZ, UR4 ;  /* 0x00000004ff1bae24 */ /* 0x00cfee000f8e00ff */
.L_x_66:
[----:B-----5:R-:W-:Y:S01]  /*4880*/  @!P1 FSETP.EQ.AND P3, PT, R27, RZ, PT ;  /* 0x000000ff1b00920b */ /* 0x020fe20003f62000 */
[----:B------:R-:W-:Y:S01]  /*4890*/  @!UPT UIADD3 URZ, UPT, UPT, URZ, URZ, URZ ;  /* 0x000000fffffff290 */ /* 0x000fe2000fffe0ff */
[----:B------:R-:W-:Y:S11]  /*48a0*/  @!P1 BRA `(.L_x_67) ;  /* 0x0000000000149947 */ /* 0x000ff60003800000 */
[----:B------:R-:W-:Y:S02]  /*48b0*/  LOP3.LUT P1, RZ, R60, 0xff, RZ, 0xc0, !PT ;  /* 0x000000ff3cff7812 */ /* 0x000fe4000782c0ff */
[----:B------:R-:W-:Y:S04]  /*48c0*/  PLOP3.LUT P3, PT, PT, PT, UP1, 0x80, 0x8 ;  /* 0x000000000008781c */ /* 0x000fe80003f6f018 */
[----:B------:R-:W-:Y:S07]  /*48d0*/  PLOP3.LUT P3, PT, P3, PT, PT, 0x8, 0x80 ;  /* 0x000000000080781c */ /* 0x000fee0001f6e170 */
[----:B------:R-:W-:Y:S11]  /*48e0*/  @P1 FSETP.EQ.AND P3, PT, R27, RZ, PT ;  /* 0x000000ff1b00120b */ /* 0x000ff60003f62000 */
[----:B------:R-:W-:Y:S02]  /*48f0*/  @!UPT UIADD3 URZ, UPT, UPT, URZ, URZ, URZ ;  /* 0x000000fffffff290 */ /* 0x000fe4000fffe0ff */
.L_x_67:
[----:B------:R-:W-:Y:S01]  /*4900*/  USHF.L.U32 UR11, UR51, 0x7, URZ ;  /* 0x00000007330b7899 */ /* 0x000fe200080006ff */
[----:B------:R-:W2:Y:S01]  /*4910*/  SYNCS.PHASECHK.TRANS64.TRYWAIT P1, [UR42+0x80], R9 ;  /* 0x00008009ff0075a7 */ /* 0x000ea2000802112a */
[----:B------:R-:W-:Y:S02]  /*4920*/  UISETP.NE.AND UP0, UPT, UR60, 0x1, UPT ;  /* 0x000000013c00788c */ /* 0x000fe4000bf05270 */
[----:B------:R-:W-:Y:S01]  /*4930*/  UIMAD.WIDE.U32 UR4, UR11, UR61, URZ ;  /* 0x0000003d0b0472a5 */ /* 0x000fe2000f8e00ff */
[----:B------:R-:W-:Y:S04]  /*4940*/  ELECT P2, URZ, PT ;  /* 0x0000000000ff782f */ /* 0x000fe80003840000 */
[----:B------:R-:W-:Y:S02]  /*4950*/  PLOP3.LUT P2, PT, P3, P2, PT, 0xf2, 0x2f ;  /* 0x00000000002f781c */ /* 0x000fe40001f45e72 */
[----:B------:R-:W-:Y:S02]  /*4960*/  UMOV UR4, UR5 ;  /* 0x0000000500047c82 */ /* 0x000fe40008000000 */
[----:B------:R-:W-:Y:S04]  /*4970*/  USHF.R.U32.HI UR4, URZ, UR62, UR4 ;  /* 0x0000003eff047299 */ /* 0x000fe80008011604 */
[----:B------:R-:W-:Y:S02]  /*4980*/  USEL UR12, UR11, UR4, !UP0 ;  /* 0x000000040b0c7287 */ /* 0x000fe4000c000000 */
[----:B------:R-:W-:Y:S02]  /*4990*/  UISETP.NE.AND UP0, UPT, UR63, 0x1, UPT ;  /* 0x000000013f00788c */ /* 0x000fe4000bf05270 */
[----:B------:R-:W-:Y:S02]  /*49a0*/  UIMAD.WIDE.U32 UR4, UR12, UR64, URZ ;  /* 0x000000400c0472a5 */ /* 0x000fe4000f8e00ff */
[----:B------:R-:W-:Y:S01]  /*49b0*/  UIADD3 UR6, UPT, UPT, -UR12, URZ, URZ ;  /* 0x000000ff0c067290 */ /* 0x000fe2000fffe1ff */
[----:B-1----:R-:W-:Y:S03]  /*49c0*/  @!P2 IMAD.MOV.U32 R0, RZ, 0x20, RZ ;  /* 0x00000020ff00a824 */ /* 0x002fe600078e00ff */
[----:B------:R-:W-:Y:S01]  /*49d0*/  UIMAD UR11, UR60, UR6, UR11 ;  /* 0x000000063c0b72a4 */ /* 0x000fe2000f8e020b */
[----:B------:R-:W-:Y:S01]  /*49e0*/  @!P2 IMAD.MOV.U32 R0, RZ, 0x400, R0 ;  /* 0x00000400ff00a824 */ /* 0x000fe200078e0000 */
[----:B------:R-:W-:Y:S02]  /*49f0*/  UMOV UR4, UR5 ;  /* 0x0000000500047c82 */ /* 0x000fe40008000000 */
[----:B------:R-:W-:Y:S04]  /*4a00*/  USHF.R.U32.HI UR4, URZ, UR65, UR4 ;  /* 0x00000041ff047299 */ /* 0x000fe80008011604 */
[----:B------:R-:W-:Y:S02]  /*4a10*/  USEL UR13, UR12, UR4, !UP0 ;  /* 0x000000040c0d7287 */ /* 0x000fe4000c000000 */
[----:B------:R-:W-:Y:S02]  /*4a20*/  UISETP.NE.AND UP0, UPT, UR66, 0x1, UPT ;  /* 0x000000014200788c */ /* 0x000fe4000bf05270 */
[----:B------:R-:W-:Y:S07]  /*4a30*/  UIMAD.WIDE.U32 UR4, UR13, UR67, URZ ;  /* 0x000000430d0472a5 */ /* 0x000fee000f8e00ff */
[----:B------:R-:W-:Y:S02]  /*4a40*/  UMOV UR4, UR5 ;  /* 0x0000000500047c82 */ /* 0x000fe40008000000 */
[----:B------:R-:W-:Y:S04]  /*4a50*/  USHF.R.U32.HI UR4, URZ, UR74, UR4 ;  /* 0x0000004aff047299 */ /* 0x000fe80008011604 */
[----:B------:R-:W-:Y:S02]  /*4a60*/  USEL UR14, UR13, UR4, !UP0 ;  /* 0x000000040d0e7287 */ /* 0x000fe4000c000000 */
[----:B------:R-:W-:Y:S02]  /*4a70*/  UIADD3 UR4, UPT, UPT, -UR13, URZ, URZ ;  /* 0x000000ff0d047290 */ /* 0x000fe4000fffe1ff */
[----:B------:R-:W-:Y:S02]  /*4a80*/  UIADD3 UR5, UPT, UPT, -UR14, URZ, URZ ;  /* 0x000000ff0e057290 */ /* 0x000fe4000fffe1ff */
[----:B------:R-:W-:Y:S02]  /*4a90*/  UIMAD UR12, UR63, UR4, UR12 ;  /* 0x000000043f0c72a4 */ /* 0x000fe4000f8e020c */
[----:B------:R-:W-:Y:S01]  /*4aa0*/  UIMAD UR13, UR66, UR5, UR13 ;  /* 0x00000005420d72a4 */ /* 0x000fe2000f8e020d */
[----:B--2---:R-:W-:Y:S11]  /*4ab0*/  @!P1 BRA `(.L_x_68) ;  /* 0x0000007400bc9947 */ /* 0x004ff60003800000 */
.L_x_192:
[----:B------:R-:W-:Y:S01]  /*4ac0*/  @!P2 R2UR UR4, R0 ;  /* 0x000000000004a2ca */ /* 0x000fe200000e0000 */
[----:B------:R-:W-:Y:S01]  /*4ad0*/  VOTEU.ALL UP0, P2 ;  /* 0x0000000000ff7886 */ /* 0x000fe20001000000 */
[----:B-1----:R-:W-:Y:S04]  /*4ae0*/  @!P2 IADD3 R2, P1, PT, R12, 0x680, RZ ;  /* 0x000006800c02a810 */ /* 0x002fe80007f3e0ff */
[----:B------:R-:W-:Y:S01]  /*4af0*/  @!P2 R2UR UR5, R2 ;  /* 0x000000000205a2ca */ /* 0x000fe200000e0000 */
[----:B------:R-:W-:Y:S01]  /*4b00*/  @!P2 IMAD.X R0, RZ, RZ, R13, P1 ;  /* 0x000000ffff00a224 */ /* 0x000fe200008e060d */
[----:B------:R-:W-:Y:S05]  /*4b10*/  @!UP0 UIADD3 UR8, UPT, UPT, UR42, 0x200, URZ ;  /* 0x000002002a088890 */ /* 0x000fea000fffe0ff */
[----:B------:R-:W-:Y:S01]  /*4b20*/  @!UP0 UPRMT UR6, UR4, 0x5410, URZ ;  /* 0x0000541004068896 */ /* 0x000fe200080000ff */
[----:B------:R-:W-:Y:S01]  /*4b30*/  @!P2 R2UR UR4, R0 ;  /* 0x000000000004a2ca */ /* 0x000fe200000e0000 */
[----:B------:R-:W-:Y:S01]  /*4b40*/  VOTEU.ALL UP0, P2 ;  /* 0x0000000000ff7886 */ /* 0x000fe20001000000 */
[----:B------:R-:W-:Y:S03]  /*4b50*/  @!P2 IMAD.MOV.U32 R0, RZ, RZ, 0x2000 ;  /* 0x00002000ff00a424 */ /* 0x000fe600078e00ff */
[----:B------:R-:W-:Y:S01]  /*4b60*/  IMAD.U32 R14, RZ, RZ, UR5 ;  /* 0x00000005ff0e7e24 */ /* 0x000fe2000f8e00ff */
[----:B------:R-:W-:Y:S01]  /*4b70*/  @!UP0 UMOV UR9, UR44 ;  /* 0x0000002c00098c82 */ /* 0x000fe20008000000 */
[----:B------:R-:W-:Y:S06]  /*4b80*/  @!UP0 UMOV UR10, UR43 ;  /* 0x0000002b000a8c82 */ /* 0x000fec0008000000 */
[----:B------:R-:W-:Y:S01]  /*4b90*/  IMAD.U32 R15, RZ, RZ, UR4 ;  /* 0x00000004ff0f7e24 */ /* 0x000fe2000f8e00ff */
[----:B------:R-:W-:Y:S04]  /*4ba0*/  @!P2 R2UR UR4, R14 ;  /* 0x000000000e04a2ca */ /* 0x000fe800000e0000 */
[----:B------:R-:W-:Y:S11]  /*4bb0*/  @!P2 R2UR UR5, R15 ;  /* 0x000000000f05a2ca */ /* 0x000ff600000e0000 */
[----:B------:R-:W-:Y:S02]  /*4bc0*/  @!UPT UIADD3 URZ, UPT, UPT, URZ, URZ, URZ ;  /* 0x000000fffffff290 */ /* 0x000fe4000fffe0ff */
[----:B------:R1:W-:Y:S01]  /*4bd0*/  @!UP0 UTMALDG.5D.IM2COL [UR8], [UR4], UR6 ;  /* 0x00000008040083b4 */ /* 0x0003e20008060006 */
[----:B------:R2:W-:Y:S01]  /*4be0*/  @!P2 SYNCS.ARRIVE.TRANS64.RED.A0TR RZ, [UR42+0x60], R0 ;  /* 0x00006000ffffa9a7 */ /* 0x0005e2000830042a */
[----:B------:R-:W-:Y:S01]  /*4bf0*/  SYNCS.ARRIVE.TRANS64.RED.A1T0 RZ, [UR48], RZ ;  /* 0x000000ffffff79a7 */ /* 0x000fe20008100430 */
[----:B--2---:R-:W-:Y:S01]  /*4c00*/  @!P2 IMAD.MOV.U32 R0, RZ, 0x20, RZ ;  /* 0x00000020ff00a824 */ /* 0x004fe200078e00ff */
[----:B------:R-:W2:Y:S03]  /*4c10*/  SYNCS.PHASECHK.TRANS64.TRYWAIT P1, [UR42+0x88], R9 ;  /* 0x00008809ff0075a7 */ /* 0x000ea6000802112a */
[----:B------:R-:W-:Y:S01]  /*4c20*/  @!P2 IMAD.MOV.U32 R0, RZ, 0x400, R0 ;  /* 0x00000400ff00a824 */ /* 0x000fe200078e0000 */
[----:B-12---:R-:W-:Y:S06]  /*4c30*/  @!P1 BRA `(.L_x_69) ;  /* 0x0000007400749947 */ /* 0x006fec0003800000 */
.L_x_194:
[----:B------:R-:W-:Y:S01]  /*4c40*/  @!P2 R2UR UR4, R0 ;  /* 0x000000000004a2ca */ /* 0x000fe200000e0000 */
[----:B------:R-:W-:Y:S01]  /*4c50*/  VOTEU.ALL UP0, P2 ;  /* 0x0000000000ff7886 */ /* 0x000fe20001000000 */
[----:B-1----:R-:W-:Y:S01]  /*4c60*/  @!P2 IADD3 R2, P1, PT, R12, 0x680, RZ ;  /* 0x000006800c02a810 */ /* 0x002fe20007f3e0ff */
[----:B------:R-:W-:Y:S01]  /*4c70*/  UMOV UR35, UR11 ;  /* 0x0000000b00237c82 */ /* 0x000fe20008000000 */
[----:B------:R-:W-:Y:S01]  /*4c80*/  UMOV UR36, UR12 ;  /* 0x0000000c00247c82 */ /* 0x000fe20008000000 */
[----:B------:R-:W-:Y:S01]  /*4c90*/  UMOV UR37, UR13 ;  /* 0x0000000d00257c82 */ /* 0x000fe20008000000 */
[----:B------:R-:W-:Y:S01]  /*4ca0*/  @!P2 R2UR UR5, R2 ;  /* 0x000000000205a2ca */ /* 0x000fe200000e0000 */
[----:B------:R-:W-:Y:S01]  /*4cb0*/  @!P2 IMAD.X R0, RZ, RZ, R13, P1 ;  /* 0x000000ffff00a224 */ /* 0x000fe200008e060d */
[----:B------:R-:W-:Y:S02]  /*4cc0*/  @!UP0 UIADD3 UR34, UPT, UPT, UR43, 0x10, URZ ;  /* 0x000000102b228890 */ /* 0x000fe4000fffe0ff */
[----:B------:R-:W-:Y:S01]  /*4cd0*/  @!UP0 UIADD3 UR32, UPT, UPT, UR42, 0x2200, URZ ;  /* 0x000022002a208890 */ /* 0x000fe2000fffe0ff */
[----:B------:R-:W-:Y:S02]  /*4ce0*/  UMOV UR38, UR14 ;  /* 0x0000000e00267c82 */ /* 0x000fe40008000000 */
[----:B------:R-:W-:Y:S01]  /*4cf0*/  @!UP0 UPRMT UR6, UR4, 0x5410, URZ ;  /* 0x0000541004068896 */ /* 0x000fe200080000ff */
[----:B------:R-:W-:Y:S01]  /*4d00*/  @!P2 R2UR UR4, R0 ;  /* 0x000000000004a2ca */ /* 0x000fe200000e0000 */
[----:B------:R-:W-:Y:S01]  /*4d10*/  VOTEU.ALL UP0, P2 ;  /* 0x0000000000ff7886 */ /* 0x000fe20001000000 */
[----:B------:R-:W-:Y:S03]  /*4d20*/  @!P2 IMAD.MOV.U32 R0, RZ, RZ, 0x2000 ;  /* 0x00002000ff00a424 */ /* 0x000fe600078e00ff */
[----:B------:R-:W-:Y:S08]  /*4d30*/  IMAD.U32 R14, RZ, RZ, UR5 ;  /* 0x00000005ff0e7e24 */ /* 0x000ff0000f8e00ff */
        /* <DEDUP_REMOVED lines=11> */
.L_x_196:
        /* <DEDUP_REMOVED lines=27> */
.L_x_198:
        /* <DEDUP_REMOVED lines=8> */
[----:B------:R-:W-:Y:S01]  /*5020*/  @!UP0 UIADD3 UR18, UPT, UPT, UR43, 0x30, URZ ;  /* 0x000000302b128890 */ /* 0x000fe2000fffe0ff */
[----:B------:R-:W-:Y:S01]  /*5030*/  SHF.L.U32 R8, RZ, 0x1f, RZ ;  /* 0x0000001fff087819 */ /* 0x000fe200000006ff */
        /* <DEDUP_REMOVED lines=18> */
.L_x_200:
[----:B------:R-:W-:Y:S01]  /*5160*/  @!P2 R2UR UR4, R0 ;  /* 0x000000000004a2ca */ /* 0x000fe200000e0000 */
[----:B------:R-:W-:Y:S01]  /*5170*/  VOTEU.ALL UP0, P2 ;  /* 0x0000000000ff7886 */ /* 0x000fe20001000000 */
[----:B-1----:R-:W-:Y:S04]  /*5180*/  @!P2 IADD3 R2, P1, PT, R12, 0x680, RZ ;  /* 0x000006800c02a810 */ /* 0x002fe80007f3e0ff */
[----:B------:R-:W-:Y:S01]  /*5190*/  @!P2 R2UR UR5, R2 ;  /* 0x000000000205a2ca */ /* 0x000fe200000e0000 */
[----:B------:R-:W-:Y:S01]  /*51a0*/  @!P2 IMAD.X R0, RZ, RZ, R13, P1 ;  /* 0x000000ffff00a224 */ /* 0x000fe200008e060d */
[----:B------:R-:W-:Y:S02]  /*51b0*/  @!UP0 UIADD3 UR10, UPT, UPT, UR43, 0x40, URZ ;  /* 0x000000402b0a8890 */ /* 0x000fe4000fffe0ff */
[----:B------:R-:W-:Y:S03]  /*51c0*/  @!UP0 UIADD3 UR8, UPT, UPT, UR42, 0x200, URZ ;  /* 0x000002002a088890 */ /* 0x000fe6000fffe0ff */
[----:B------:R-:W-:Y:S01]  /*51d0*/  @!UP0 UPRMT UR6, UR4, 0x5410, URZ ;  /* 0x0000541004068896 */ /* 0x000fe200080000ff */
[----:B------:R-:W-:Y:S01]  /*51e0*/  @!P2 R2UR UR4, R0 ;  /* 0x000000000004a2ca */ /* 0x000fe200000e0000 */
[----:B------:R-:W-:Y:S01]  /*51f0*/  VOTEU.ALL UP0, P2 ;  /* 0x0000000000ff7886 */ /* 0x000fe20001000000 */
[----:B------:R-:W-:Y:S03]  /*5200*/  @!P2 IMAD.MOV.U32 R0, RZ, RZ, 0x2000 ;  /* 0x00002000ff00a424 */ /* 0x000fe600078e00ff */
[----:B------:R-:W-:Y:S01]  /*5210*/  IMAD.U32 R14, RZ, RZ, UR5 ;  /* 0x00000005ff0e7e24 */ /* 0x000fe2000f8e00ff */
[----:B------:R-:W-:Y:S07]  /*5220*/  @!UP0 UMOV UR9, UR44 ;  /* 0x0000002c00098c82 */ /* 0x000fee0008000000 */
        /* <DEDUP_REMOVED lines=11> */
.L_x_202:
[----:B------:R-:W-:Y:S01]  /*52e0*/  @!P2 R2UR UR4, R0 ;  /* 0x000000000004a2ca */ /* 0x000fe200000e0000 */
[----:B------:R-:W-:Y:S01]  /*52f0*/  VOTEU.ALL UP0, P2 ;  /* 0x0000000000ff7886 */ /* 0x000fe20001000000 */
[----:B-1----:R-:W-:Y:S01]  /*5300*/  @!P2 IADD3 R2, P1, PT, R12, 0x680, RZ ;  /* 0x000006800c02a810 */ /* 0x002fe20007f3e0ff */
[----:B------:R-:W-:Y:S03]  /*5310*/  UMOV UR9, UR33 ;  /* 0x0000002100097c82 */ /* 0x000fe60008000000 */
        /* <DEDUP_REMOVED lines=20> */
.L_x_204:
[----:B------:R-:W-:Y:S01]  /*5460*/  @!P2 R2UR UR4, R0 ;  /* 0x000000000004a2ca */ /* 0x000fe200000e0000 */
[----:B------:R-:W-:Y:S01]  /*5470*/  VOTEU.ALL UP0, P2 ;  /* 0x0000000000ff7886 */ /* 0x000fe20001000000 */
[----:B-1----:R-:W-:Y:S01]  /*5480*/  @!P2 IADD3 R2, P1, PT, R12, 0x680, RZ ;  /* 0x000006800c02a810 */ /* 0x002fe20007f3e0ff */
[----:B------:R-:W-:Y:S01]  /*5490*/  UMOV UR9, UR25 ;  /* 0x0000001900097c82 */ /* 0x000fe20008000000 */
[----:B------:R-:W-:Y:S02]  /*54a0*/  @P0 SHF.R.U32.HI R4, RZ, 0x10, R5 ;  /* 0x00000010ff040819 */ /* 0x000fe40000011605 */
[----:B------:R-:W-:Y:S01]  /*54b0*/  @!P2 R2UR UR5, R2 ;  /* 0x000000000205a2ca */ /* 0x000fe200000e0000 */
[----:B------:R-:W-:Y:S01]  /*54c0*/  @!P2 IMAD.X R0, RZ, RZ, R13, P1 ;  /* 0x000000ffff00a224 */ /* 0x000fe200008e060d */
[----:B------:R-:W-:Y:S01]  /*54d0*/  @!UP0 UIADD3 UR10, UPT, UPT, UR43, 0x60, URZ ;  /* 0x000000602b0a8890 */ /* 0x000fe2000fffe0ff */
[----:B------:R-:W-:Y:S01]  /*54e0*/  @P0 R2UR UR52, R4 ;  /* 0x00000000043402ca */ /* 0x000fe200000e0000 */
        /* <DEDUP_REMOVED lines=13> */
[----:B------:R-:W2:Y:S02]  /*55c0*/  SYNCS.PHASECHK.TRANS64.TRYWAIT P1, [UR42+0x98], R8 ;  /* 0x00009808ff0075a7 */ /* 0x000ea4000802112a */
[----:B-12---:R-:W-:Y:S05]  /*55d0*/  @!P1 BRA `(.L_x_75) ;  /* 0x0000006c009c9947 */ /* 0x006fea0003800000 */
.L_x_206:
[----:B-1----:R-:W-:Y:S01]  /*55e0*/  @!P2 IMAD.MOV.U32 R0, RZ, 0x20, RZ ;  /* 0x00000020ff00a824 */ /* 0x002fe200078e00ff */
[----:B------:R-:W-:Y:S01]  /*55f0*/  @!P2 IADD3 R2, P0, PT, R12, 0x680, RZ ;  /* 0x000006800c02a810 */ /* 0x000fe20007f1e0ff */
[----:B------:R-:W-:Y:S01]  /*5600*/  VOTEU.ALL UP0, P2 ;  /* 0x0000000000ff7886 */ /* 0x000fe20001000000 */
[----:B------:R-:W-:Y:S01]  /*5610*/  UMOV UR9, UR17 ;  /* 0x0000001100097c82 */ /* 0x000fe20008000000 */
[----:B------:R-:W-:Y:S01]  /*5620*/  @!P2 IMAD.MOV.U32 R0, RZ, 0x400, R0 ;  /* 0x00000400ff00a824 */ /* 0x000fe200078e0000 */
[----:B------:R-:W-:Y:S01]  /*5630*/  @!P2 R2UR UR5, R2 ;  /* 0x000000000205a2ca */ /* 0x000fe200000e0000 */
[----:B------:R-:W-:Y:S01]  /*5640*/  UIADD3 UR20, UPT, UPT, UR15, UR68, URZ ;  /* 0x000000440f147290 */ /* 0x000fe2000fffe0ff */
[----:B------:R-:W-:Y:S01]  /*5650*/  LOP3.LUT R10, R10, 0x1, RZ, 0x3c, !PT ;  /* 0x000000010a0a7812 */ /* 0x000fe200078e3cff */
[----:B------:R-:W-:Y:S01]  /*5660*/  @!UP0 UIADD3 UR10, UPT, UPT, UR43, 0x70, URZ ;  /* 0x000000702b0a8890 */ /* 0x000fe2000fffe0ff */
[----:B------:R-:W-:Y:S01]  /*5670*/  @!P2 R2UR UR4, R0 ;  /* 0x000000000004a2ca */ /* 0x000fe200000e0000 */
[----:B------:R-:W-:Y:S01]  /*5680*/  @!P2 IMAD.X R0, RZ, RZ, R13, P0 ;  /* 0x000000ffff00a224 */ /* 0x000fe200000e060d */
[----:B------:R-:W-:Y:S02]  /*5690*/  @!UP0 UIADD3 UR8, UPT, UPT, UR42, 0x6200, URZ ;  /* 0x000062002a088890 */ /* 0x000fe4000fffe0ff */
[----:B------:R-:W-:Y:S02]  /*56a0*/  UIADD3 UR51, UPT, UPT, UR23, UR53, URZ ;  /* 0x0000003517337290 */ /* 0x000fe4000fffe0ff */
[----:B------:R-:W-:Y:S03]  /*56b0*/  UPLOP3.LUT UP2, UPT, UPT, UPT, UPT, 0x80, 0x8 ;  /* 0x000000000008789c */ /* 0x000fe60003f4f070 */
[----:B------:R-:W-:Y:S04]  /*56c0*/  IMAD.U32 R4, RZ, RZ, UR5 ;  /* 0x00000005ff047e24 */ /* 0x000fe8000f8e00ff */
[----:B------:R-:W-:Y:S01]  /*56d0*/  @!UP0 UPRMT UR6, UR4, 0x5410, URZ ;  /* 0x0000541004068896 */ /* 0x000fe200080000ff */
[----:B------:R-:W-:Y:S01]  /*56e0*/  @!P2 R2UR UR4, R0 ;  /* 0x000000000004a2ca */ /* 0x000fe200000e0000 */
[----:B------:R-:W-:Y:S11]  /*56f0*/  VOTEU.ALL UP0, P2 ;  /* 0x0000000000ff7886 */ /* 0x000ff60001000000 */
[----:B------:R-:W-:Y:S01]  /*5700*/  @!UPT UIADD3 URZ, UPT, UPT, URZ, URZ, URZ ;  /* 0x000000fffffff290 */ /* 0x000fe2000fffe0ff */
[----:B------:R-:W-:Y:S01]  /*5710*/  IMAD.U32 R5, RZ, RZ, UR4 ;  /* 0x00000004ff057e24 */ /* 0x000fe2000f8e00ff */
[----:B------:R-:W-:Y:S04]  /*5720*/  @!P2 R2UR UR4, R4 ;  /* 0x000000000404a2ca */ /* 0x000fe800000e0000 */
[----:B------:R-:W-:Y:S11]  /*5730*/  @!P2 R2UR UR5, R5 ;  /* 0x000000000505a2ca */ /* 0x000ff600000e0000 */
[----:B------:R-:W-:Y:S02]  /*5740*/  @!UPT UIADD3 URZ, UPT, UPT, URZ, URZ, URZ ;  /* 0x000000fffffff290 */ /* 0x000fe4000fffe0ff */
[----:B------:R1:W-:Y:S01]  /*5750*/  @!UP0 UTMALDG.5D.IM2COL [UR8], [UR4], UR6 ;  /* 0x00000008040083b4 */ /* 0x0003e20008060006 */
[----:B------:R1:W-:Y:S01]  /*5760*/  @!P2 SYNCS.ARRIVE.TRANS64.RED.A0TR RZ, [UR42+0x78], R3 ;  /* 0x00007803ffffa9a7 */ /* 0x0003e2000830042a */
[----:B------:R-:W-:Y:S01]  /*5770*/  SYNCS.ARRIVE.TRANS64.RED.A1T0 RZ, [UR45], RZ ;  /* 0x000000ffffff79a7 */ /* 0x000fe2000810042d */
[----:B------:R-:W-:Y:S05]  /*5780*/  BRA.U UP3, `(.L_x_76) ;  /* 0xffffffe903787547 */ /* 0x000fea000b83ffff */
[----:B------:R-:W2:Y:S02]  /*5790*/  SYNCS.PHASECHK.TRANS64.TRYWAIT P0, [UR42+0x80], R9 ;  /* 0x00008009ff0075a7 */ /* 0x000ea4000800112a */
[----:B--2---:R-:W-:Y:S05]  /*57a0*/  @!P0 BRA `(.L_x_77) ;  /* 0x0000006c00408947 */ /* 0x004fea0003800000 */
.L_x_208:
[----:B------:R-:W3:Y:S02]  /*57b0*/  SYNCS.PHASECHK.TRANS64.TRYWAIT P0, [UR42+0x88], R9 ;  /* 0x00008809ff0075a7 */ /* 0x000ee4000800112a */
[----:B---3--:R-:W-:Y:S05]  /*57c0*/  @!P0 BRA `(.L_x_78) ;  /* 0x0000006c00508947 */ /* 0x008fea0003800000 */
.L_x_210:
[----:B------:R-:W3:Y:S01]  /*57d0*/  SYNCS.PHASECHK.TRANS64.TRYWAIT P0, [UR42+0x90], R9 ;  /* 0x00009009ff0075a7 */ /* 0x000ee2000800112a */
[----:B--2---:R-:W-:Y:S01]  /*57e0*/  HFMA2 R0, -RZ, RZ, 0, 5.9604644775390625e-08 ;  /* 0x00000001ff007431 */ /* 0x004fe200000001ff */
[----:B---3--:R-:W-:Y:S06]  /*57f0*/  @!P0 BRA `(.L_x_79) ;  /* 0x0000006c005c8947 */ /* 0x008fec0003800000 */
.L_x_212:
[----:B--2---:R-:W-:Y:S02]  /*5800*/  MOV R2, UR42 ;  /* 0x0000002a00027c02 */ /* 0x004fe40008000f00 */
[----:B------:R-:W-:-:S07]  /*5810*/  SHF.L.U32 R0, R0, 0x1f, RZ ;  /* 0x0000001f00007819 */ /* 0x000fce00000006ff */
.L_x_80:
[----:B--2---:R2:W3:Y:S02]  /*5820*/  SYNCS.PHASECHK.TRANS64.TRYWAIT P0, [R2+URZ+0x98], R0 ;  /* 0x00009800020075a7 */ /* 0x0044e400080011ff */
[----:B---3--:R-:W-:Y:S05]  /*5830*/  @!P0 NANOSLEEP.SYNCS 0x989680 ;  /* 0x009896800000895d */ /* 0x008fea0003900000 */
[----:B------:R-:W3:Y:S02]  /*5840*/  @!P0 SYNCS.PHASECHK.TRANS64 P0, [R2+URZ+0x98], R0 ;  /* 0x00009800020085a7 */ /* 0x000ee400080010ff */
[----:B-1-3--:R-:W-:Y:S05]  /*5850*/  @P0 EXIT ;  /* 0x000000000000094d */ /* 0x00afea0003800000 */
[----:B------:R-:W-:Y:S05]  /*5860*/  BRA `(.L_x_80) ;  /* 0xfffffffc00ec7947 */ /* 0x000fea000383ffff */
.L_x_61:
[----:B------:R-:W-:-:S06]  /*5870*/  UISETP.GE.AND UP0, UPT, UR18, 0x4, UPT ;  /* 0x000000041200788c */ /* 0x000fcc000bf06270 */
[----:B------:R-:W-:-:S13]  /*5880*/  PLOP3.LUT P0, PT, PT, PT, UP0, 0x80, 0x8 ;  /* 0x000000000008781c */ /* 0x000fda0003f0f008 */
[----:B-1----:R-:W-:Y:S05]  /*5890*/  @!P0 EXIT ;  /* 0x000000000000894d */ /* 0x002fea0003800000 */
[----:B------:R-:W1:Y:S08]  /*58a0*/  S2UR UR4, SR_CgaCtaId ;  /* 0x00000000000479c3 */ /* 0x000e700000008800 */
[----:B------:R-:W-:Y:S01]  /*58b0*/  BAR.SYNC.DEFER_BLOCKING 0x6, 0xa0 ;  /* 0x0182800000007b1d */ /* 0x000fe20000010000 */
[C---:B------:R-:W-:Y:S01]  /*58c0*/  IMAD.SHL.U32 R0, R58.reuse, 0x10, RZ ;  /* 0x000000103a007824 */ /* 0x040fe200078e00ff */
[C---:B------:R-:W-:Y:S01]  /*58d0*/  SHF.L.U32 R23, R58.reuse, 0x10, RZ ;  /* 0x000000103a177819 */ /* 0x040fe200000006ff */
[C---:B------:R-:W-:Y:S01]  /*58e0*/  IMAD.SHL.U32 R57, R58.reuse, 0x2, RZ ;  /* 0x000000023a397824 */ /* 0x040fe200078e00ff */
[----:B------:R-:W-:Y:S01]  /*58f0*/  LOP3.LUT R59, R58, 0x60, RZ, 0xc0, !PT ;  /* 0x000000603a3b7812 */ /* 0x000fe200078ec0ff */
[----:B------:R-:W-:Y:S01]  /*5900*/  HFMA2 R55, -RZ, RZ, 0, 0 ;  /* 0x00000000ff377431 */ /* 0x000fe200000001ff */
[----:B------:R-:W-:-:S02]  /*5910*/  UMOV UR49, 0x400 ;  /* 0x0000040000317882 */ /* 0x000fc40000000000 */
[----:B------:R-:W2:Y:S01]  /*5920*/  LDC.64 R50, c[0x0][0x9b0] ;  /* 0x00026c00ff327b82 */ /* 0x000ea20000000a00 */
[----:B------:R-:W3:Y:S01]  /*5930*/  LDCU.128 UR8, c[0x0][0xb80] ;  /* 0x00017000ff0877ac */ /* 0x000ee20008000c00 */
[----:B------:R-:W-:Y:S01]  /*5940*/  LOP3.LUT R4, R0, 0x60, RZ, 0xc0, !PT ;  /* 0x0000006000047812 */ /* 0x000fe200078ec0ff */
[----:B------:R-:W-:Y:S01]  /*5950*/  IMAD.MOV.U32 R56, RZ, RZ, RZ ;  /* 0x000000ffff387224 */ /* 0x000fe200078e00ff */
[----:B------:R-:W-:Y:S01]  /*5960*/  LOP3.LUT R70, R58, 0x2, RZ, 0xc0, !PT ;  /* 0x000000023a467812 */ /* 0x000fe200078ec0ff */
[----:B------:R-:W4:Y:S01]  /*5970*/  LDCU UR63, c[0x0][0x370] ;  /* 0x00006e00ff3f77ac */ /* 0x000f220008000800 */
[----:B------:R-:W-:Y:S02]  /*5980*/  LOP3.LUT R57, R4, 0xc, R57, 0xf8, !PT ;  /* 0x0000000c04397812 */ /* 0x000fe400078ef839 */
[----:B------:R-:W2:Y:S01]  /*5990*/  LDC.64 R48, c[0x0][0x9a8] ;  /* 0x00026a00ff307b82 */ /* 0x000ea20000000a00 */
[----:B------:R-:W-:Y:S01]  /*59a0*/  LOP3.LUT R58, R58, 0x4, RZ, 0xc0, !PT ;  /* 0x000000043a3a7812 */ /* 0x000fe200078ec0ff */
[----:B------:R-:W2:Y:S01]  /*59b0*/  LDCU.64 UR54, c[0x0][0x348] ;  /* 0x00006900ff3677ac */ /* 0x000ea20008000a00 */
[----:B------:R-:W-:-:S02]  /*59c0*/  LOP3.LUT R57, R57, 0x790, R0, 0xf8, !PT ;  /* 0x0000079039397812 */ /* 0x000fc400078ef800 */
[----:B------:R-:W-:Y:S01]  /*59d0*/  MOV R22, RZ ;  /* 0x000000ff00167202 */ /* 0x000fe20000000f00 */
[----:B------:R-:W2:Y:S01]  /*59e0*/  LDCU UR48, c[0x0][0xc0c] ;  /* 0x00018180ff3077ac */ /* 0x000ea20008000800 */
[----:B------:R-:W-:Y:S01]  /*59f0*/  LOP3.LUT R23, R23, 0x600000, RZ, 0xc0, !PT ;  /* 0x0060000017177812 */ /* 0x000fe200078ec0ff */
[----:B-1----:R-:W-:Y:S01]  /*5a00*/  ULEA UR49, UR4, UR49, 0x18 ;  /* 0x0000003104317291 */ /* 0x002fe2000f8ec0ff */
[----:B---3--:R-:W-:Y:S01]  /*5a10*/  IMAD.U32 R67, RZ, RZ, UR8 ;  /* 0x00000008ff437e24 */ /* 0x008fe2000f8e00ff */
[----:B------:R-:W1:Y:S01]  /*5a20*/  LDCU.64 UR4, c[0x0][0x990] ;  /* 0x00013200ff0477ac */ /* 0x000e620008000a00 */
[----:B------:R-:W-:Y:S01]  /*5a30*/  MOV R66, UR9 ;  /* 0x0000000900427c02 */ /* 0x000fe20008000f00 */
[----:B------:R-:W-:Y:S02]  /*5a40*/  IMAD.U32 R65, RZ, RZ, UR10 ;  /* 0x0000000aff417e24 */ /* 0x000fe4000f8e00ff */
[----:B------:R-:W-:Y:S01]  /*5a50*/  IMAD.U32 R64, RZ, RZ, UR11 ;  /* 0x0000000bff407e24 */ /* 0x000fe2000f8e00ff */
[----:B------:R-:W3:Y:S02]  /*5a60*/  LDCU UR38, c[0x0][0xc30] ;  /* 0x00018600ff2677ac */ /* 0x000ee40008000800 */
[----:B------:R-:W4:Y:S01]  /*5a70*/  LDS R2, [UR49+0x100] ;  /* 0x00010031ff027984 */ /* 0x000f220008000800 */
[----:B------:R-:W2:Y:S01]  /*5a80*/  LDCU.64 UR60, c[0x0][0x988] ;  /* 0x00013100ff3c77ac */ /* 0x000ea20008000a00 */
[----:B------:R-:W2:Y:S01]  /*5a90*/  LDCU.64 UR46, c[0x0][0xc28] ;  /* 0x00018500ff2e77ac */ /* 0x000ea20008000a00 */
[----:B------:R-:W2:Y:S01]  /*5aa0*/  LDCU.128 UR56, c[0x0][0xc10] ;  /* 0x00018200ff3877ac */ /* 0x000ea20008000c00 */
[----:B-1----:R-:W-:Y:S01]  /*5ab0*/  MOV R63, UR4 ;  /* 0x00000004003f7c02 */ /* 0x002fe20008000f00 */
[----:B------:R-:W-:Y:S01]  /*5ac0*/  IMAD.U32 R62, RZ, RZ, UR5 ;  /* 0x00000005ff3e7e24 */ /* 0x000fe2000f8e00ff */
[----:B------:R-:W-:Y:S01]  /*5ad0*/  UIADD3 UR4, UPT, UPT, UR49, 0x200, URZ ;  /* 0x0000020031047890 */ /* 0x000fe2000fffe0ff */
[----:B------:R-:W1:Y:S05]  /*5ae0*/  LDCU UR62, c[0x0][0x374] ;  /* 0x00006e80ff3e77ac */ /* 0x000e6a0008000800 */
[----:B------:R-:W-:Y:S01]  /*5af0*/  IMAD.U32 R52, RZ, RZ, UR4 ;  /* 0x00000004ff347e24 */ /* 0x000fe2000f8e00ff */
[----:B------:R-:W-:Y:S01]  /*5b00*/  UMOV UR53, URZ ;  /* 0x000000ff00357c82 */ /* 0x000fe20008000000 */
[----:B------:R-:W-:-:S02]  /*5b10*/  UMOV UR50, URZ ;  /* 0x000000ff00327c82 */ /* 0x000fc40008000000 */
[----:B------:R-:W-:-:S04]  /*5b20*/  IMAD R57, R57, 0x4, R52 ;  /* 0x0000000439397824 */ /* 0x000fc800078e0234 */
[--C-:B------:R-:W-:Y:S02]  /*5b30*/  IMAD R70, R70, -0x10, R57.reuse ;  /* 0xfffffff046467824 */ /* 0x100fe400078e0239 */
[----:B------:R-:W-:Y:S02]  /*5b40*/  IMAD R69, R58, -0x10, R57 ;  /* 0xfffffff03a457824 */ /* 0x000fe400078e0239 */
[C---:B----4-:R-:W-:Y:S01]  /*5b50*/  VIADD R3, R2.reuse, 0x80 ;  /* 0x0000008002037836 */ /* 0x050fe20000000000 */
[----:B------:R-:W-:-:S04]  /*5b60*/  LOP3.LUT R2, R2, 0xffff, RZ, 0xc0, !PT ;  /* 0x0000ffff02027812 */ /* 0x000fc800078ec0ff */
[----:B------:R-:W-:-:S05]  /*5b70*/  LOP3.LUT R3, R3, 0xffff, RZ, 0xc0, !PT ;  /* 0x0000ffff03037812 */ /* 0x000fca00078ec0ff */
[----:B-123--:R4:W-:Y:S02]  /*5b80*/  STL.64 [R1], R2 ;  /* 0x0000000201007387 */ /* 0x00e9e40000100a00 */
.L_x_156:
[----:B----4-:R-:W-:Y:S04]  /*5b90*/  SHF.L.U32 R2, R55, 0x1f, RZ ;  /* 0x0000001f37027819 */ /* 0x010fe800000006ff */
[----:B-1----:R-:W1:Y:S02]  /*5ba0*/  SYNCS.PHASECHK.TRANS64.TRYWAIT P0, [UR49+0xb0], R2 ;  /* 0x0000b002ff0075a7 */ /* 0x002e640008001131 */
[----:B-12---:R-:W-:Y:S05]  /*5bb0*/  @!P0 BRA `(.L_x_81) ;  /* 0x0000006800848947 */ /* 0x006fea0003800000 */
.L_x_214:
[----:B------:R-:W2:Y:S01]  /*5bc0*/  LDS.128 R4, [UR49+0xf0] ;  /* 0x0000f031ff047984 */ /* 0x000ea20008000c00 */
[----:B------:R-:W-:Y:S01]  /*5bd0*/  UIADD3 UR4, UPT, UPT, UR49, 0xb8, URZ ;  /* 0x000000b831047890 */ /* 0x000fe2000fffe0ff */
[----:B-1----:R-:W-:Y:S01]  /*5be0*/  IMAD R2, R22, 0x4, R1 ;  /* 0x0000000416027824 */ /* 0x002fe200078e0201 */
[----:B------:R-:W-:Y:S01]  /*5bf0*/  UISETP.GE.AND UP0, UPT, UR39, 0x1, UPT ;  /* 0x000000012700788c */ /* 0x000fe2000bf06270 */
[----:B------:R-:W-:Y:S01]  /*5c00*/  @!PT LDS RZ, [RZ] ;  /* 0x00000000fffff984 */ /* 0x000fe20000000800 */
[----:B------:R-:W-:Y:S01]  /*5c10*/  @!PT LDS RZ, [RZ] ;  /* 0x00000000fffff984 */ /* 0x000fe20000000800 */
[----:B------:R-:W-:Y:S01]  /*5c20*/  @!PT LDS RZ, [RZ] ;  /* 0x00000000fffff984 */ /* 0x000fe20000000800 */
[----:B------:R-:W-:Y:S01]  /*5c30*/  @!PT LDS RZ, [RZ] ;  /* 0x00000000fffff984 */ /* 0x000fe20000000800 */
[----:B------:R1:W-:Y:S06]  /*5c40*/  MEMBAR.ALL.CTA ;  /* 0x0000000000007992 */ /* 0x0003ec0000008000 */
[----:B-1----:R-:W1:Y:S01]  /*5c50*/  FENCE.VIEW.ASYNC.S ;  /* 0x00000000000073c6 */ /* 0x002e620000000000 */
[----:B------:R-:W-:Y:S09]  /*5c60*/  UPRMT UR4, URZ, 0x654, UR4 ;  /* 0x00000654ff047896 */ /* 0x000ff20008000004 */
[----:B-1----:R-:W-:Y:S01]  /*5c70*/  SYNCS.ARRIVE.TRANS64.RED.A1T0 RZ, [UR4], RZ ;  /* 0x000000ffffff79a7 */ /* 0x002fe20008100404 */
[----:B------:R-:W5:Y:S01]  /*5c80*/  LDL R2, [R2] ;  /* 0x0000000002027983 */ /* 0x000f620000100800 */
[----:B--2---:R-:W-:Y:S11]  /*5c90*/  LOP3.LUT P0, RZ, R6, 0x1, RZ, 0xc0, !PT ;  /* 0x0000000106ff7812 */ /* 0x004ff6000780c0ff */
[----:B------:R-:W-:Y:S02]  /*5ca0*/  @!UPT UIADD3 URZ, UPT, UPT, URZ, URZ, URZ ;  /* 0x000000fffffff290 */ /* 0x000fe4000fffe0ff */
[----:B------:R-:W-:Y:S01]  /*5cb0*/  VOTEU.ANY UP1, P0 ;  /* 0x0000000000ff7886 */ /* 0x000fe20000020100 */
[----:B------:R-:W-:Y:S01]  /*5cc0*/  PLOP3.LUT P0, PT, PT, PT, UP1, 0x80, 0x8 ;  /* 0x000000000008781c */ /* 0x000fe20003f0f018 */
[----:B------:R-:W-:Y:S06]  /*5cd0*/  UP2UR UR4, UPR, URZ, 0x2 ;  /* 0x00000002ff047883 */ /* 0x000fec0008000000 */
[----:B------:R-:W-:Y:S06]  /*5ce0*/  IMAD.U32 R77, RZ, RZ, UR4 ;  /* 0x00000004ff4d7e24 */ /* 0x000fec000f8e00ff */
[----:B------:R-:W-:Y:S02]  /*5cf0*/  @P0 MOV R3, R4 ;  /* 0x0000000400030202 */ /* 0x000fe40000000f00 */
[----:B------:R-:W-:Y:S02]  /*5d00*/  @P0 LOP3.LUT R0, R5, 0xffff, RZ, 0xc0, !PT ;  /* 0x0000ffff05000812 */ /* 0x000fe400078ec0ff */
[----:B------:R-:W-:Y:S02]  /*5d10*/  @P0 R2UR UR5, R3 ;  /* 0x00000000030502ca */ /* 0x000fe400000e0000 */
[----:B------:R-:W-:Y:S11]  /*5d20*/  @P0 R2UR UR4, R0 ;  /* 0x00000000000402ca */ /* 0x000ff600000e0000 */
[----:B------:R-:W-:Y:S02]  /*5d30*/  @UP1 UMOV UR37, UR5 ;  /* 0x0000000500251c82 */ /* 0x000fe40008000000 */
[----:B------:R-:W-:Y:S01]  /*5d40*/  @UP1 UMOV UR36, UR4 ;  /* 0x0000000400241c82 */ /* 0x000fe20008000000 */
[----:B------:R-:W-:Y:S05]  /*5d50*/  BRA.U !UP0, `(.L_x_82) ;  /* 0x0000000108cc7547 */ /* 0x000fea000b800000 */
[----:B------:R-:W1:Y:S01]  /*5d60*/  LDCU UR9, c[0x0][0xc20] ;  /* 0x00018400ff0977ac */ /* 0x000e620008000800 */
[----:B------:R-:W-:Y:S02]  /*5d70*/  UIMAD.WIDE.U32 UR4, UR62, UR59, URZ ;  /* 0x0000003b3e0472a5 */ /* 0x000fe4000f8e00ff */
[----:B------:R-:W-:Y:S02]  /*5d80*/  UIMAD.WIDE.U32 UR6, UR63, UR56, URZ ;  /* 0x000000383f0672a5 */ /* 0x000fe4000f8e00ff */
[----:B------:R-:W-:Y:S02]  /*5d90*/  UIMAD.WIDE.U32 UR10, UR36, UR59, URZ ;  /* 0x0000003b240a72a5 */ /* 0x000fe4000f8e00ff */
[----:B------:R-:W-:Y:S02]  /*5da0*/  UISETP.NE.AND UP0, UPT, UR58, 0x1, UPT ;  /* 0x000000013a00788c */ /* 0x000fe4000bf05270 */
[----:B------:R-:W-:Y:S02]  /*5db0*/  UISETP.NE.AND UP1, UPT, UR48, 0x1, UPT ;  /* 0x000000013000788c */ /* 0x000fe4000bf25270 */
[----:B------:R-:W-:Y:S02]  /*5dc0*/  UISETP.NE.AND UP2, UPT, UR39, 0x1, UPT ;  /* 0x000000012700788c */ /* 0x000fe4000bf45270 */
[----:B------:R-:W-:Y:S01]  /*5dd0*/  UIMAD.WIDE.U32 UR12, UR37, UR56, URZ ;  /* 0x00000038250c72a5 */ /* 0x000fe2000f8e00ff */
[----:B------:R-:W-:Y:S01]  /*5de0*/  UMOV UR4, UR5 ;  /* 0x0000000500047c82 */ /* 0x000fe20008000000 */
[----:B------:R-:W-:Y:S01]  /*5df0*/  UMOV UR6, UR11 ;  /* 0x0000000b00067c82 */ /* 0x000fe20008000000 */
[----:B-1----:R-:W-:Y:S03]  /*5e00*/  USHF.R.U32.HI UR8, URZ, UR9, UR4 ;  /* 0x00000009ff087299 */ /* 0x002fe60008011604 */
[----:B------:R-:W-:Y:S02]  /*5e10*/  UMOV UR4, UR7 ;  /* 0x0000000700047c82 */ /* 0x000fe40008000000 */
[----:B------:R-:W-:Y:S02]  /*5e20*/  USHF.R.U32.HI UR5, URZ, UR57, UR4 ;  /* 0x00000039ff057299 */ /* 0x000fe40008011604 */
[----:B------:R-:W-:Y:S02]  /*5e30*/  USEL UR4, UR62, UR8, !UP0 ;  /* 0x000000083e047287 */ /* 0x000fe4000c000000 */
[----:B------:R-:W-:Y:S02]  /*5e40*/  USHF.R.U32.HI UR8, URZ, UR9, UR6 ;  /* 0x00000009ff087299 */ /* 0x000fe40008011606 */
[----:B------:R-:W-:Y:S02]  /*5e50*/  UIMAD.WIDE.U32 UR6, UR4, UR46, URZ ;  /* 0x0000002e040672a5 */ /* 0x000fe4000f8e00ff */
[----:B------:R-:W-:Y:S02]  /*5e60*/  USEL UR9, UR63, UR5, !UP1 ;  /* 0x000000053f097287 */ /* 0x000fe4000c800000 */
[----:B------:R-:W-:Y:S02]  /*5e70*/  USEL UR8, UR36, UR8, !UP0 ;  /* 0x0000000824087287 */ /* 0x000fe4000c000000 */
[----:B------:R-:W-:Y:S01]  /*5e80*/  UIMAD.WIDE.U32 UR10, UR9, UR46, URZ ;  /* 0x0000002e090a72a5 */ /* 0x000fe2000f8e00ff */
[----:B------:R-:W-:Y:S01]  /*5e90*/  UMOV UR6, UR7 ;  /* 0x0000000700067c82 */ /* 0x000fe20008000000 */
[----:B------:R-:W-:Y:S01]  /*5ea0*/  UMOV UR5, UR13 ;  /* 0x0000000d00057c82 */ /* 0x000fe20008000000 */
[----:B------:R-:W-:Y:S02]  /*5eb0*/  @UP2 USHF.R.U32.HI UR4, URZ, UR47, UR6 ;  /* 0x0000002fff042299 */ /* 0x000fe40008011606 */
[----:B------:R-:W-:Y:S02]  /*5ec0*/  USHF.R.U32.HI UR5, URZ, UR57, UR5 ;  /* 0x00000039ff057299 */ /* 0x000fe40008011605 */
[----:B------:R-:W-:Y:S02]  /*5ed0*/  UIMAD UR4, UR39, UR4, URZ ;  /* 0x00000004270472a4 */ /* 0x000fe4000f8e02ff */
[----:B------:R-:W-:Y:S02]  /*5ee0*/  USEL UR5, UR37, UR5, !UP1 ;  /* 0x0000000525057287 */ /* 0x000fe4000c800000 */
[----:B------:R-:W-:Y:S01]  /*5ef0*/  UISETP.GE.AND UP0, UPT, UR8, UR4, UPT ;  /* 0x000000040800728c */ /* 0x000fe2000bf06270 */
[----:B------:R-:W-:Y:S01]  /*5f00*/  UMOV UR6, UR11 ;  /* 0x0000000b00067c82 */ /* 0x000fe20008000000 */
[----:B------:R-:W-:Y:S02]  /*5f10*/  UIMAD.WIDE.U32 UR10, UR8, UR46, URZ ;  /* 0x0000002e080a72a5 */ /* 0x000fe4000f8e00ff */
[----:B------:R-:W-:Y:S04]  /*5f20*/  @UP2 USHF.R.U32.HI UR9, URZ, UR47, UR6 ;  /* 0x0000002fff092299 */ /* 0x000fe80008011606 */
[----:B------:R-:W-:Y:S01]  /*5f30*/  UIMAD UR6, UR39, UR9, URZ ;  /* 0x00000009270672a4 */ /* 0x000fe2000f8e02ff */
[----:B------:R-:W-:Y:S03]  /*5f40*/  UMOV UR4, UR11 ;  /* 0x0000000b00047c82 */ /* 0x000fe60008000000 */
[----:B------:R-:W-:Y:S02]  /*5f50*/  UISETP.GE.OR UP0, UPT, UR5, UR6, UP0 ;  /* 0x000000060500728c */ /* 0x000fe40008706670 */
[----:B------:R-:W-:Y:S02]  /*5f60*/  USHF.R.U32.HI UR4, URZ, UR47, UR4 ;  /* 0x0000002fff047299 */ /* 0x000fe40008011604 */
[----:B------:R-:W-:Y:S02]  /*5f70*/  UIMAD.WIDE.U32 UR6, UR5, UR46, URZ ;  /* 0x0000002e050672a5 */ /* 0x000fe4000f8e00ff */
[----:B------:R-:W-:Y:S02]  /*5f80*/  USEL UR11, UR8, UR4, !UP2 ;  /* 0x00000004080b7287 */ /* 0x000fe4000d000000 */
[----:B------:R-:W-:Y:S02]  /*5f90*/  UIADD3 UR6, UPT, UPT, -UR5, URZ, URZ ;  /* 0x000000ff05067290 */ /* 0x000fe4000fffe1ff */
[----:B------:R-:W-:Y:S02]  /*5fa0*/  UIADD3 UR10, UPT, UPT, -UR11, URZ, URZ ;  /* 0x000000ff0b0a7290 */ /* 0x000fe4000fffe1ff */
[----:B------:R-:W-:Y:S02]  /*5fb0*/  UIMAD UR6, UR48, UR6, UR37 ;  /* 0x00000006300672a4 */ /* 0x000fe4000f8e0225 */
[----:B------:R-:W-:Y:S01]  /*5fc0*/  UIMAD UR10, UR39, UR10, UR8 ;  /* 0x0000000a270a72a4 */ /* 0x000fe2000f8e0208 */
[----:B------:R-:W-:Y:S01]  /*5fd0*/  @!UP0 UMOV UR4, UR7 ;  /* 0x0000000700048c82 */ /* 0x000fe20008000000 */
[----:B------:R-:W-:Y:S02]  /*5fe0*/  UIADD3 UR7, UPT, UPT, -UR8, URZ, URZ ;  /* 0x000000ff08077290 */ /* 0x000fe4000fffe1ff */
[----:B------:R-:W-:Y:S04]  /*5ff0*/  @!UP0 USHF.R.U32.HI UR4, URZ, UR47, UR4 ;  /* 0x0000002fff048299 */ /* 0x000fe80008011604 */
[----:B------:R-:W-:Y:S04]  /*6000*/  @!UP0 USEL UR4, UR5, UR4, !UP2 ;  /* 0x0000000405048287 */ /* 0x000fe8000d000000 */
[----:B------:R-:W-:Y:S02]  /*6010*/  @!UP0 UIMAD UR9, UR9, UR10, UR4 ;  /* 0x0000000a090982a4 */ /* 0x000fe4000f8e0204 */
[----:B------:R-:W-:Y:S02]  /*6020*/  @!UP0 UIADD3 UR10, UPT, UPT, UR11, -UR4, URZ ;  /* 0x800000040b0a8290 */ /* 0x000fe4000fffe0ff */
[----:B------:R-:W-:Y:S02]  /*6030*/  UIMAD UR4, UR58, UR7, UR36 ;  /* 0x000000073a0472a4 */ /* 0x000fe4000f8e0224 */
[----:B------:R-:W-:Y:S03]  /*6040*/  @!UP0 UIMAD UR8, UR10, UR39, UR5 ;  /* 0x000000270a0882a4 */ /* 0x000fe6000f8e0205 */
[----:B------:R-:W-:Y:S02]  /*6050*/  @!UP0 UMOV UR5, UR9 ;  /* 0x0000000900058c82 */ /* 0x000fe40008000000 */
[----:B------:R-:W-:Y:S02]  /*6060*/  UIMAD UR37, UR5, UR48, UR6 ;  /* 0x00000030052572a4 */ /* 0x000fe4000f8e0206 */
[----:B------:R-:W-:Y:S11]  /*6070*/  UIMAD UR36, UR8, UR58, UR4 ;  /* 0x0000003a082472a4 */ /* 0x000ff6000f8e0204 */
[----:B------:R-:W-:Y:S01]  /*6080*/  @!UPT UIADD3 URZ, UPT, UPT, URZ, URZ, URZ ;  /* 0x000000fffffff290 */ /* 0x000fe2000fffe0ff */
.L_x_82:
[----:B------:R-:W-:Y:S01]  /*6090*/  UISETP.NE.AND UP0, UPT, UR38, 0x1, UPT ;  /* 0x000000012600788c */ /* 0x000fe2000bf05270 */
[----:B------:R-:W-:Y:S01]  /*60a0*/  @P0 SHF.R.U32.HI R4, RZ, 0x10, R5 ;  /* 0x00000010ff040819 */ /* 0x000fe20000011605 */
[----:B------:R-:W-:Y:S01]  /*60b0*/  USHF.L.U32 UR41, UR20, 0x7, URZ ;  /* 0x0000000714297899 */ /* 0x000fe200080006ff */
[----:B------:R-:W-:Y:S01]  /*60c0*/  R2UR UR11, R71 ;  /* 0x00000000470b72ca */ /* 0x000fe200000e0000 */
[----:B------:R-:W-:Y:S01]  /*60d0*/  BSSY.RECONVERGENT B6, `(.L_x_83) ;  /* 0x0000035000067945 */ /* 0x000fe20003800200 */
[----:B------:R-:W-:Y:S02]  /*60e0*/  @P0 R2UR UR11, R4 ;  /* 0x00000000040b02ca */ /* 0x000fe400000e0000 */
[----:B------:R-:W-:Y:S04]  /*60f0*/  LOP3.LUT P0, RZ, R52, 0x1b0, RZ, 0xc0, !PT ;  /* 0x000001b034ff7812 */ /* 0x000fe8000780c0ff */
[----:B------:R-:W1:Y:S07]  /*6100*/  @!UP0 LDCU.128 UR12, c[0x0][0xc10] ;  /* 0x00018200ff0c87ac */ /* 0x000e6e0008000c00 */
[----:B------:R-:W-:Y:S01]  /*6110*/  IMAD.U32 R71, RZ, RZ, UR11 ;  /* 0x0000000bff477e24 */ /* 0x000fe2000f8e00ff */
[----:B------:R-:W2:Y:S01]  /*6120*/  @!UP0 LDCU UR5, c[0x0][0xc0c] ;  /* 0x00018180ff0587ac */ /* 0x000ea20008000800 */
[----:B------:R-:W3:Y:S01]  /*6130*/  @!UP0 LDCU UR10, c[0x0][0xc20] ;  /* 0x00018400ff0a87ac */ /* 0x000ee20008000800 */
[----:B-1----:R-:W-:Y:S02]  /*6140*/  UIMAD.WIDE.U32 UR8, UR37, UR12, URZ ;  /* 0x0000000c250872a5 */ /* 0x002fe4000f8e00ff */
[----:B------:R-:W-:Y:S02]  /*6150*/  UIMAD.WIDE.U32 UR6, UR36, UR15, URZ ;  /* 0x0000000f240672a5 */ /* 0x000fe4000f8e00ff */
[----:B------:R-:W-:Y:S03]  /*6160*/  @!UP0 UISETP.NE.AND UP1, UPT, UR14, 0x1, UPT ;  /* 0x000000010e00888c */ /* 0x000fe6000bf25270 */
[----:B------:R-:W-:Y:S01]  /*6170*/  @!UP0 UMOV UR4, UR9 ;  /* 0x0000000900048c82 */ /* 0x000fe20008000000 */
[----:B--2---:R-:W-:Y:S02]  /*6180*/  @!UP0 UISETP.NE.AND UP2, UPT, UR5, 0x1, UPT ;  /* 0x000000010500888c */ /* 0x004fe4000bf45270 */
[----:B------:R-:W-:Y:S01]  /*6190*/  @!UP0 USHF.R.U32.HI UR4, URZ, UR13, UR4 ;  /* 0x0000000dff048299 */ /* 0x000fe20008011604 */
[----:B------:R-:W-:Y:S02]  /*61a0*/  @!UP0 UMOV UR6, UR7 ;  /* 0x0000000700068c82 */ /* 0x000fe40008000000 */
[----:B---3--:R-:W-:Y:S02]  /*61b0*/  @!UP0 USHF.R.U32.HI UR6, URZ, UR10, UR6 ;  /* 0x0000000aff068299 */ /* 0x008fe40008011606 */
[----:B------:R-:W-:Y:S02]  /*61c0*/  @!UP0 USEL UR7, UR37, UR4, !UP2 ;  /* 0x0000000425078287 */ /* 0x000fe4000d000000 */
[----:B------:R-:W-:Y:S04]  /*61d0*/  @!UP0 USEL UR6, UR36, UR6, !UP1 ;  /* 0x0000000624068287 */ /* 0x000fe8000c800000 */
[----:B------:R-:W-:Y:S02]  /*61e0*/  @!UP0 UIADD3 UR4, UPT, UPT, -UR7, UR6, URZ ;  /* 0x0000000607048290 */ /* 0x000fe4000fffe1ff */
[----:B------:R-:W-:Y:S02]  /*61f0*/  @!UP0 UIADD3 UR6, UPT, UPT, UR7, -UR6, URZ ;  /* 0x8000000607068290 */ /* 0x000fe4000fffe0ff */
[----:B------:R-:W-:Y:S02]  /*6200*/  @!UP0 UIMAD UR37, UR4, UR5, UR37 ;  /* 0x00000005042582a4 */ /* 0x000fe4000f8e0225 */
[----:B------:R-:W-:Y:S01]  /*6210*/  @!UP0 UIMAD UR36, UR6, UR14, UR36 ;  /* 0x0000000e062482a4 */ /* 0x000fe2000f8e0224 */
[----:B------:R-:W-:Y:S11]  /*6220*/  @!P0 BRA `(.L_x_84) ;  /* 0x00000000007c8947 */ /* 0x000ff60003800000 */
[----:B------:R-:W1:Y:S01]  /*6230*/  LDCU.64 UR8, c[0x4][0x80] ;  /* 0x01001000ff0877ac */ /* 0x000e620008000a00 */
[----:B------:R-:W-:Y:S01]  /*6240*/  MOV R16, 0x0 ;  /* 0x0000000000107802 */ /* 0x000fe20000000f00 */
[----:B------:R-:W-:Y:S02]  /*6250*/  HFMA2 R12, -RZ, RZ, 0, 5.9604644775390625e-08 ;  /* 0x00000001ff0c7431 */ /* 0x000fe400000001ff */
[----:B------:R-:W-:Y:S01]  /*6260*/  IMAD.MOV.U32 R8, RZ, RZ, 0x70 ;  /* 0x00000070ff087424 */ /* 0x000fe200078e00ff */
[----:B------:R2:W3:Y:S01]  /*6270*/  LDC.64 R14, c[0x4][R16] ;  /* 0x01000000100e7b82 */ /* 0x0004e20000000a00 */
[----:B------:R-:W4:Y:S01]  /*6280*/  LDCU.64 UR6, c[0x4][0x88] ;  /* 0x01001100ff0677ac */ /* 0x000f220008000a00 */
[----:B------:R-:W-:Y:S01]  /*6290*/  IMAD.MOV.U32 R13, RZ, RZ, RZ ;  /* 0x000000ffff0d7224 */ /* 0x000fe200078e00ff */
[----:B------:R-:W2:Y:S01]  /*62a0*/  LDCU.64 UR4, c[0x4][0x8] ;  /* 0x01000100ff0477ac */ /* 0x000ea20008000a00 */
[----:B-1----:R-:W-:Y:S01]  /*62b0*/  MOV R5, UR9 ;  /* 0x0000000900057c02 */ /* 0x002fe20008000f00 */
[----:B------:R-:W-:Y:S01]  /*62c0*/  IMAD.U32 R4, RZ, RZ, UR8 ;  /* 0x00000008ff047e24 */ /* 0x000fe2000f8e00ff */
[----:B----4-:R-:W-:Y:S01]  /*62d0*/  MOV R7, UR7 ;  /* 0x0000000700077c02 */ /* 0x010fe20008000f00 */
[----:B------:R-:W-:Y:S01]  /*62e0*/  IMAD.U32 R6, RZ, RZ, UR6 ;  /* 0x00000006ff067e24 */ /* 0x000fe2000f8e00ff */
[----:B--2---:R-:W-:Y:S01]  /*62f0*/  MOV R11, UR5 ;  /* 0x00000005000b7c02 */ /* 0x004fe20008000f00 */
[----:B------:R-:W-:Y:S02]  /*6300*/  IMAD.U32 R10, RZ, RZ, UR4 ;  /* 0x00000004ff0a7e24 */ /* 0x000fe4000f8e00ff */
[----:B------:R-:W-:Y:S07]  /*6310*/  LEPC R20, `(.L_x_85) ;  /* 0x000000001014794e */ /* 0x000fee0000000000 */
[----:B---3-5:R-:W-:Y:S05]  /*6320*/  CALL.ABS.NOINC R14 ;  /* 0x000000000e007343 */ /* 0x028fea0003c00000 */
.L_x_85:
[----:B------:R-:W1:Y:S01]  /*6330*/  LDCU.64 UR8, c[0x4][0x80] ;  /* 0x01001000ff0877ac */ /* 0x000e620008000a00 */
[----:B------:R-:W2:Y:S01]  /*6340*/  LDC.64 R16, c[0x4][R16] ;  /* 0x0100000010107b82 */ /* 0x000ea20000000a00 */
[----:B------:R-:W-:Y:S02]  /*6350*/  HFMA2 R12, -RZ, RZ, 0, 5.9604644775390625e-08 ;  /* 0x00000001ff0c7431 */ /* 0x000fe400000001ff */
[----:B------:R-:W-:Y:S02]  /*6360*/  IMAD.MOV.U32 R8, RZ, RZ, 0x70 ;  /* 0x00000070ff087424 */ /* 0x000fe400078e00ff */
[----:B------:R-:W-:Y:S01]  /*6370*/  IMAD.MOV.U32 R13, RZ, RZ, RZ ;  /* 0x000000ffff0d7224 */ /* 0x000fe200078e00ff */
[----:B------:R-:W3:Y:S01]  /*6380*/  LDCU.64 UR6, c[0x4][0x88] ;  /* 0x01001100ff0677ac */ /* 0x000ee20008000a00 */
[----:B------:R-:W4:Y:S01]  /*6390*/  LDCU.64 UR4, c[0x4][0x8] ;  /* 0x01000100ff0477ac */ /* 0x000f220008000a00 */
[----:B-1----:R-:W-:Y:S02]  /*63a0*/  MOV R4, UR8 ;  /* 0x0000000800047c02 */ /* 0x002fe40008000f00 */
[----:B------:R-:W-:Y:S02]  /*63b0*/  MOV R5, UR9 ;  /* 0x0000000900057c02 */ /* 0x000fe40008000f00 */
[----:B---3--:R-:W-:Y:S01]  /*63c0*/  MOV R7, UR7 ;  /* 0x0000000700077c02 */ /* 0x008fe20008000f00 */
[----:B------:R-:W-:Y:S01]  /*63d0*/  IMAD.U32 R6, RZ, RZ, UR6 ;  /* 0x00000006ff067e24 */ /* 0x000fe2000f8e00ff */
[----:B----4-:R-:W-:Y:S01]  /*63e0*/  MOV R11, UR5 ;  /* 0x00000005000b7c02 */ /* 0x010fe20008000f00 */
[----:B------:R-:W-:Y:S02]  /*63f0*/  IMAD.U32 R10, RZ, RZ, UR4 ;  /* 0x00000004ff0a7e24 */ /* 0x000fe4000f8e00ff */
[----:B------:R-:W-:Y:S07]  /*6400*/  LEPC R20, `(.L_x_84) ;  /* 0x000000001014794e */ /* 0x000fee0000000000 */
[----:B--2---:R-:W-:Y:S05]  /*6410*/  CALL.ABS.NOINC R16 ;  /* 0x0000000010007343 */ /* 0x004fea0003c00000 */
.L_x_84:
[----:B------:R-:W-:Y:S05]  /*6420*/  BSYNC.RECONVERGENT B6 ;  /* 0x0000000000067941 */ /* 0x000fea0003800200 */
.L_x_83:
[----:B------:R-:W-:Y:S02]  /*6430*/  R2UR UR6, R68 ;  /* 0x00000000440672ca */ /* 0x000fe400000e0000 */
[----:B------:R-:W-:Y:S02]  /*6440*/  R2UR UR5, R63 ;  /* 0x000000003f0572ca */ /* 0x000fe400000e0000 */
[----:B------:R-:W-:Y:S02]  /*6450*/  R2UR UR4, R62 ;  /* 0x000000003e0472ca */ /* 0x000fe400000e0000 */
[----:B------:R-:W-:Y:S02]  /*6460*/  ISETP.NE.U32.AND P4, PT, R50, RZ, PT ;  /* 0x000000ff3200720c */ /* 0x000fe40003f85070 */
[----:B------:R-:W-:Y:S02]  /*6470*/  ISETP.NE.U32.AND P2, PT, RZ, UR60, PT ;  /* 0x0000003cff007c0c */ /* 0x000fe4000bf45070 */
[----:B------:R-:W-:Y:S02]  /*6480*/  ISETP.NE.AND.EX P4, PT, R51, RZ, PT, P4 ;  /* 0x000000ff3300720c */ /* 0x000fe40003f85340 */
[----:B------:R-:W-:Y:S01]  /*6490*/  ISETP.NE.AND.EX P2, PT, RZ, UR61, PT, P2 ;  /* 0x0000003dff007c0c */ /* 0x000fe2000bf45320 */
[----:B------:R-:W-:Y:S02]  /*64a0*/  UISETP.NE.AND UP2, UPT, UR6, URZ, UPT ;  /* 0x000000ff0600728c */ /* 0x000fe4000bf45270 */
[----:B------:R-:W-:Y:S04]  /*64b0*/  UISETP.NE.U32.AND UP0, UPT, UR5, URZ, UPT ;  /* 0x000000ff0500728c */ /* 0x000fe8000bf05070 */
[----:B------:R-:W-:Y:S01]  /*64c0*/  UISETP.NE.AND.EX UP1, UPT, UR4, URZ, UPT, UP0 ;  /* 0x000000ff0400728c */ /* 0x000fe2000bf25300 */
[----:B------:R-:W-:Y:S01]  /*64d0*/  PLOP3.LUT P1, PT, PT, PT, UP2, 0x80, 0x8 ;  /* 0x000000000008781c */ /* 0x000fe20003f2f028 */
[----:B------:R-:W-:Y:S03]  /*64e0*/  UPLOP3.LUT UP0, UPT, UPT, UPT, UPT, 0x40, 0x4 ;  /* 0x000000000004789c */ /* 0x000fe60003f0e870 */
[----:B------:R-:W-:Y:S06]  /*64f0*/  @UP2 UPLOP3.LUT UP0, UPT, UPT, UPT, UP1, 0x80, 0x8 ;  /* 0x000000000008289c */ /* 0x000fec0003f0f010 */
[----:B------:R-:W-:Y:S01]  /*6500*/  PLOP3.LUT P0, PT, PT, PT, UP0, 0x80, 0x8 ;  /* 0x000000000008781c */ /* 0x000fe20003f0f008 */
[----:B------:R-:W-:Y:S01]  /*6510*/  @!UPT UIADD3 URZ, UPT, UPT, URZ, URZ, URZ ;  /* 0x000000fffffff290 */ /* 0x000fe2000fffe0ff */
[----:B------:R-:W-:Y:S11]  /*6520*/  BRA.U !UP1, `(.L_x_86) ;  /* 0x0000000109407547 */ /* 0x000ff6000b800000 */
[----:B------:R-:W-:Y:S01]  /*6530*/  UISETP.NE.U32.AND UP0, UPT, UR60, URZ, UPT ;  /* 0x000000ff3c00728c */ /* 0x000fe2000bf05070 */
[----:B------:R-:W-:Y:S01]  /*6540*/  R2UR UR6, R63 ;  /* 0x000000003f0672ca */ /* 0x000fe200000e0000 */
[----:B------:R-:W1:Y:S01]  /*6550*/  LDCU.64 UR8, c[0x0][0x358] ;  /* 0x00006b00ff0877ac */ /* 0x000e620008000a00 */
[----:B------:R-:W-:Y:S02]  /*6560*/  HFMA2 R60, -RZ, RZ, 0, 5.9604644775390625e-08 ;  /* 0x00000001ff3c7431 */ /* 0x000fe400000001ff */
[----:B------:R-:W-:Y:S01]  /*6570*/  IMAD.MOV.U32 R0, RZ, RZ, 0x1 ;  /* 0x00000001ff007424 */ /* 0x000fe200078e00ff */
[----:B------:R-:W-:Y:S06]  /*6580*/  UISETP.NE.AND.EX UP0, UPT, UR61, URZ, UPT, UP0 ;  /* 0x000000ff3d00728c */ /* 0x000fec000bf05300 */
[----:B------:R-:W-:Y:S05]  /*6590*/  PLOP3.LUT P3, PT, PT, PT, UP0, 0x80, 0x8 ;  /* 0x000000000008781c */ /* 0x000fea0003f6f008 */
[----:B------:R-:W2:Y:S01]  /*65a0*/  @UP0 LDCU.64 UR4, c[0x0][0x988] ;  /* 0x00013100ff0407ac */ /* 0x000ea20008000a00 */
[----:B------:R-:W-:Y:S07]  /*65b0*/  @UP0 UIMAD UR6, UR52, UR6, URZ ;  /* 0x00000006340602a4 */ /* 0x000fee000f8e02ff */
[----:B------:R-:W-:Y:S01]  /*65c0*/  @!P3 PRMT R60, R0, 0x7610, R60 ;  /* 0x00007610003cb816 */ /* 0x000fe2000000003c */
[----:B--2---:R-:W-:Y:S06]  /*65d0*/  @UP0 UIMAD.WIDE UR4, UR6, 0x4, UR4 ;  /* 0x00000004060408a5 */ /* 0x004fec000f8e0204 */
[----:B------:R-:W-:Y:S02]  /*65e0*/  IMAD.U32 R4, RZ, RZ, UR4 ;  /* 0x00000004ff047e24 */ /* 0x000fe4000f8e00ff */
[----:B------:R-:W-:Y:S03]  /*65f0*/  IMAD.U32 R5, RZ, RZ, UR5 ;  /* 0x00000005ff057e24 */ /* 0x000fe6000f8e00ff */
[----:B------:R-:W2:Y:S02]  /*6600*/  @!UP0 LDCU UR4, c[0x0][0x980] ;  /* 0x00013000ff0487ac */ /* 0x000ea40008000800 */
[----:B-1---5:R1:W5:Y:S02]  /*6610*/  @P3 LDG.E R27, desc[UR8][R4.64] ;  /* 0x00000008041b3981 */ /* 0x022364000c1e1900 */
[----:B-12---:R-:W-:Y:S02]  /*6620*/  @!P3 MOV R27, UR4 ;  /* 0x00000004001bbc02 */ /* 0x006fe40008000f00 */
.L_x_86:
[----:B------:R-:W-:Y:S05]  /*6630*/  @!P4 BRA `(.L_x_87) ;  /* 0x000000000024c947 */ /* 0x000fea0003800000 */
[----:B------:R-:W-:Y:S01]  /*6640*/  ISETP.NE.U32.AND P3, PT, R48, RZ, PT ;  /* 0x000000ff3000720c */ /* 0x000fe20003f65070 */
[----:B------:R-:W1:Y:S03]  /*6650*/  LDCU.64 UR4, c[0x0][0x358] ;  /* 0x00006b00ff0477ac */ /* 0x000e660008000a00 */
[----:B------:R-:W-:Y:S11]  /*6660*/  ISETP.NE.AND.EX P3, PT, R49, RZ, PT, P3 ;  /* 0x000000ff3100720c */ /* 0x000ff60003f65330 */
[----:B------:R-:W-:Y:S02]  /*6670*/  @!UPT UIADD3 URZ, UPT, UPT, URZ, URZ, URZ ;  /* 0x000000fffffff290 */ /* 0x000fe4000fffe0ff */
[----:B------:R-:W2:Y:S01]  /*6680*/  @P3 LDC.64 R4, c[0x0][0x9a8] ;  /* 0x00026a00ff043b82 */ /* 0x000ea20000000a00 */
[----:B------:R-:W-:Y:S04]  /*6690*/  @P3 IMAD R0, R50, UR52, RZ ;  /* 0x0000003432003c24 */ /* 0x000fe8000f8e02ff */
[----:B--2---:R-:W-:Y:S05]  /*66a0*/  @P3 IMAD.WIDE R4, R0, 0x4, R4 ;  /* 0x0000000400043825 */ /* 0x004fea00078e0204 */
[----:B-1---5:R1:W5:Y:S02]  /*66b0*/  @P3 LDG.E R24, desc[UR4][R4.64] ;  /* 0x0000000404183981 */ /* 0x022364000c1e1900 */
[----:B-1----:R-:W2:Y:S02]  /*66c0*/  @!P3 LDC R24, c[0x0][0x9a0] ;  /* 0x00026800ff18bb82 */ /* 0x002ea40000000800 */
.L_x_87:
[----:B-----5:R-:W-:Y:S01]  /*66d0*/  FSETP.NEU.AND P3, PT, R27, RZ, PT ;  /* 0x000000ff1b00720b */ /* 0x020fe20003f6d000 */
[----:B------:R-:W1:Y:S01]  /*66e0*/  LDCU.128 UR12, c[0x0][0xb90] ;  /* 0x00017200ff0c77ac */ /* 0x000e620008000c00 */
[----:B------:R-:W-:Y:S01]  /*66f0*/  SEL R3, RZ, 0xffffffff, P2 ;  /* 0xffffffffff037807 */ /* 0x000fe20001000000 */
[----:B------:R-:W-:Y:S01]  /*6700*/  BSSY B1, `(.L_x_88) ;  /* 0x0000056000017945 */ /* 0x000fe20003800000 */
[----:B------:R-:W-:Y:S01]  /*6710*/  @P1 LOP3.LUT P2, RZ, R60, 0xff, RZ, 0xc0, !PT ;  /* 0x000000ff3cff1812 */ /* 0x000fe2000784c0ff */
[----:B------:R-:W-:Y:S01]  /*6720*/  IMAD.MOV.U32 R82, RZ, RZ, 0x1 ;  /* 0x00000001ff527424 */ /* 0x000fe200078e00ff */
[----:B------:R-:W-:Y:S01]  /*6730*/  @P1 SEL R0, RZ, 0xffffffff, P3 ;  /* 0xffffffffff001807 */ /* 0x000fe20001800000 */
[----:B------:R-:W-:Y:S01]  /*6740*/  IMAD.IADD R25, R23, 0x1, R2 ;  /* 0x0000000117197824 */ /* 0x000fe200078e0202 */
[----:B------:R-:W-:Y:S01]  /*6750*/  LEA R80, R22, UR49, 0x3 ;  /* 0x0000003116507c11 */ /* 0x000fe2000f8e18ff */
[----:B------:R-:W3:Y:S01]  /*6760*/  LDCU UR11, c[0x0][0xba0] ;  /* 0x00017400ff0b77ac */ /* 0x000ee20008000800 */
[----:B------:R-:W-:Y:S01]  /*6770*/  @P0 SEL R0, R3, R0, !P2 ;  /* 0x0000000003000207 */ /* 0x000fe20005000000 */
[----:B------:R-:W-:Y:S01]  /*6780*/  IMAD R79, R58, -0x10, R70 ;  /* 0xfffffff03a4f7824 */ /* 0x000fe200078e0246 */
[----:B------:R-:W-:Y:S01]  /*6790*/  R2UR UR4, R66 ;  /* 0x00000000420472ca */ /* 0x000fe200000e0000 */
[----:B------:R-:W-:Y:S01]  /*67a0*/  USHF.L.U32 UR8, UR51, 0x7, URZ ;  /* 0x0000000733087899 */ /* 0x000fe200080006ff */
[----:B------:R-:W-:Y:S01]  /*67b0*/  @P1 LOP3.LUT R0, R0, 0x1, RZ, 0xc0, !PT ;  /* 0x0000000100001812 */ /* 0x000fe200078ec0ff */
[----:B------:R-:W-:Y:S01]  /*67c0*/  IMAD.MOV.U32 R81, RZ, RZ, RZ ;  /* 0x000000ffff517224 */ /* 0x000fe200078e00ff */
[----:B------:R-:W-:Y:S02]  /*67d0*/  R2UR UR6, R65 ;  /* 0x00000000410672ca */ /* 0x000fe400000e0000 */
[----:B------:R-:W-:Y:S02]  /*67e0*/  CS2R R38, SRZ ;  /* 0x0000000000267805 */ /* 0x000fe4000001ff00 */
[----:B------:R-:W-:Y:S01]  /*67f0*/  ISETP.NE.U32.OR P5, PT, R0, 0x1, !P1 ;  /* 0x000000010000780c */ /* 0x000fe20004fa5470 */
[----:B------:R-:W-:Y:S01]  /*6800*/  IMAD.U32 R75, RZ, RZ, UR8 ;  /* 0x00000008ff4b7e24 */ /* 0x000fe2000f8e00ff */
[----:B------:R-:W-:Y:S02]  /*6810*/  R2UR UR10, R67 ;  /* 0x00000000430a72ca */ /* 0x000fe400000e0000 */
[----:B------:R-:W-:Y:S02]  /*6820*/  CS2R R36, SRZ ;  /* 0x0000000000247805 */ /* 0x000fe4000001ff00 */
[----:B------:R-:W-:Y:S02]  /*6830*/  R2UR UR9, R64 ;  /* 0x00000000400972ca */ /* 0x000fe400000e0000 */
[----:B------:R-:W-:Y:S02]  /*6840*/  CS2R R34, SRZ ;  /* 0x0000000000227805 */ /* 0x000fe4000001ff00 */
[----:B------:R-:W-:Y:S01]  /*6850*/  PLOP3.LUT P2, PT, PT, PT, UP1, 0x80, 0x8 ;  /* 0x000000000008781c */ /* 0x000fe20003f4f018 */
[----:B------:R-:W-:Y:S01]  /*6860*/  UIMAD.WIDE.U32 UR4, UR8, UR4, URZ ;  /* 0x00000004080472a5 */ /* 0x000fe2000f8e00ff */
[----:B------:R-:W-:Y:S02]  /*6870*/  LOP3.LUT P4, R76, R60, 0xff, RZ, 0xc0, !PT ;  /* 0x000000ff3c4c7812 */ /* 0x000fe4000788c0ff */
[----:B------:R-:W-:Y:S02]  /*6880*/  CS2R R32, SRZ ;  /* 0x0000000000207805 */ /* 0x000fe4000001ff00 */
[----:B------:R-:W-:Y:S01]  /*6890*/  SEL R4, RZ, 0xffffffff, P3 ;  /* 0xffffffffff047807 */ /* 0x000fe20001800000 */
[----:B------:R-:W-:Y:S01]  /*68a0*/  USHF.R.U32.HI UR5, URZ, UR6, UR5 ;  /* 0x00000006ff057299 */ /* 0x000fe20008011605 */
[----:B------:R-:W-:Y:S02]  /*68b0*/  P2R R78, PR, RZ, 0x20 ;  /* 0x00000020ff4e7803 */ /* 0x000fe40000000000 */
[----:B------:R-:W-:Y:S02]  /*68c0*/  CS2R R42, SRZ ;  /* 0x00000000002a7805 */ /* 0x000fe4000001ff00 */
[----:B------:R-:W-:Y:S01]  /*68d0*/  @P5 SHF.L.U32 R0, RZ, 0x1f, RZ ;  /* 0x0000001fff005819 */ /* 0x000fe200000006ff */
[----:B------:R-:W-:Y:S01]  /*68e0*/  UISETP.NE.AND UP0, UPT, UR10, 0x1, UPT ;  /* 0x000000010a00788c */ /* 0x000fe2000bf05270 */
[----:B------:R-:W-:Y:S02]  /*68f0*/  CS2R R40, SRZ ;  /* 0x0000000000287805 */ /* 0x000fe4000001ff00 */
[----:B------:R-:W-:Y:S01]  /*6900*/  CS2R R46, SRZ ;  /* 0x00000000002e7805 */ /* 0x000fe2000001ff00 */
[----:B------:R4:W2:Y:S01]  /*6910*/  @P5 SYNCS.PHASECHK.TRANS64.TRYWAIT P1, [UR49+0x60], R0 ;  /* 0x00006000ff0055a7 */ /* 0x0008a20008021131 */
[----:B------:R-:W-:Y:S01]  /*6920*/  USEL UR5, UR8, UR5, !UP0 ;  /* 0x0000000508057287 */ /* 0x000fe2000c000000 */
[----:B------:R-:W-:Y:S01]  /*6930*/  @P2 SEL R4, R3, R4, !P4 ;  /* 0x0000000403042207 */ /* 0x000fe20006000000 */
[----:B------:R-:W-:Y:S01]  /*6940*/  UISETP.NE.AND UP0, UPT, UR9, 0x1, UPT ;  /* 0x000000010900788c */ /* 0x000fe2000bf05270 */
[----:B------:R-:W-:Y:S02]  /*6950*/  CS2R R44, SRZ ;  /* 0x00000000002c7805 */ /* 0x000fe4000001ff00 */
[----:B------:R-:W-:Y:S01]  /*6960*/  LOP3.LUT R4, R4, 0x1, RZ, 0xc0, !PT ;  /* 0x0000000104047812 */ /* 0x000fe200078ec0ff */
[----:B------:R-:W-:Y:S02]  /*6970*/  IMAD R6, RZ, RZ, -UR5 ;  /* 0x80000005ff067e24 */ /* 0x000fe4000f8e02ff */
[----:B------:R-:W-:Y:S02]  /*6980*/  IMAD.U32 R74, RZ, RZ, UR5 ;  /* 0x00000005ff4a7e24 */ /* 0x000fe4000f8e00ff */
[----:B------:R-:W-:Y:S01]  /*6990*/  IMAD R75, R6, UR10, R75 ;  /* 0x0000000a064b7c24 */ /* 0x000fe2000f8e024b */
[----:B----4-:R-:W-:Y:S04]  /*69a0*/  SHF.L.U32 R0, R56, 0x1f, RZ ;  /* 0x0000001f38007819 */ /* 0x010fe800000006ff */
[----:B------:R4:W4:Y:S01]  /*69b0*/  SYNCS.PHASECHK.TRANS64.TRYWAIT P0, [R80+URZ+0xc0], R0 ;  /* 0x0000c000500075a7 */ /* 0x00092200080011ff */
[----:B-1----:R-:W-:Y:S07]  /*69c0*/  UIMAD.WIDE.U32 UR6, UR5, UR12, URZ ;  /* 0x0000000c050672a5 */ /* 0x002fee000f8e00ff */
[----:B------:R-:W-:Y:S02]  /*69d0*/  UMOV UR4, UR7 ;  /* 0x0000000700047c82 */ /* 0x000fe40008000000 */
[----:B------:R-:W-:Y:S04]  /*69e0*/  USHF.R.U32.HI UR4, URZ, UR13, UR4 ;  /* 0x0000000dff047299 */ /* 0x000fe80008011604 */
[----:B------:R-:W-:Y:S02]  /*69f0*/  USEL UR4, UR5, UR4, !UP0 ;  /* 0x0000000405047287 */ /* 0x000fe4000c000000 */
[----:B------:R-:W-:Y:S02]  /*6a00*/  UISETP.NE.AND UP0, UPT, UR14, 0x1, UPT ;  /* 0x000000010e00788c */ /* 0x000fe4000bf05270 */
[----:B------:R-:W-:Y:S02]  /*6a10*/  UIMAD.WIDE.U32 UR6, UR4, UR15, URZ ;  /* 0x0000000f040672a5 */ /* 0x000fe4000f8e00ff */
[----:B------:R-:W-:Y:S02]  /*6a20*/  IMAD.U32 R73, RZ, RZ, UR4 ;  /* 0x00000004ff497e24 */ /* 0x000fe4000f8e00ff */
[----:B------:R-:W-:Y:S01]  /*6a30*/  PLOP3.LUT P2, PT, PT, PT, UP0, 0x80, 0x8 ;  /* 0x000000000008781c */ /* 0x000fe20003f4f008 */
[----:B------:R-:W-:Y:S02]  /*6a40*/  IMAD R5, RZ, RZ, -UR4 ;  /* 0x80000004ff057e24 */ /* 0x000fe4000f8e02ff */
[----:B------:R-:W-:Y:S01]  /*6a50*/  UMOV UR6, UR7 ;  /* 0x0000000700067c82 */ /* 0x000fe20008000000 */
[----:B------:R-:W-:Y:S01]  /*6a60*/  IMAD.U32 R72, RZ, RZ, UR4 ;  /* 0x00000004ff487e24 */ /* 0x000fe2000f8e00ff */
[----:B---3--:R-:W-:Y:S01]  /*6a70*/  USHF.R.U32.HI UR6, URZ, UR11, UR6 ;  /* 0x0000000bff067299 */ /* 0x008fe20008011606 */
[----:B------:R-:W-:Y:S05]  /*6a80*/  IMAD R74, R5, UR9, R74 ;  /* 0x00000009054a7c24 */ /* 0x000fea000f8e024a */
[----:B------:R-:W-:Y:S02]  /*6a90*/  SEL R73, R73, UR6, !P2 ;  /* 0x0000000649497c07 */ /* 0x000fe4000d000000 */
[----:B------:R-:W-:Y:S03]  /*6aa0*/  ISETP.NE.U32.AND P2, PT, R4, 0x1, PT ;  /* 0x000000010400780c */ /* 0x000fe60003f45070 */
[----:B------:R-:W-:Y:S01]  /*6ab0*/  IMAD.MOV R3, RZ, RZ, -R73 ;  /* 0x000000ffff037224 */ /* 0x000fe200078e0a49 */
[----:B------:R-:W-:Y:S03]  /*6ac0*/  P2R R83, PR, RZ, 0x4 ;  /* 0x00000004ff537803 */ /* 0x000fe60000000000 */
[----:B------:R-:W-:Y:S01]  /*6ad0*/  IMAD R72, R3, UR14, R72 ;  /* 0x0000000e03487c24 */ /* 0x000fe2000f8e0248 */
[----:B--2---:R-:W-:Y:S01]  /*6ae0*/  @P5 SEL R82, RZ, 0x1, !P1 ;  /* 0x00000001ff525807 */ /* 0x004fe20004800000 */
[----:B------:R-:W-:Y:S06]  /*6af0*/  @!P5 BRA `(.L_x_89) ;  /* 0x000000000058d947 */ /* 0x000fec0003800000 */
[----:B------:R-:W-:Y:S01]  /*6b00*/  IMAD.MOV.U32 R39, RZ, RZ, RZ ;  /* 0x000000ffff277224 */ /* 0x000fe200078e00ff */
[----:B------:R-:W-:Y:S01]  /*6b10*/  ISETP.NE.AND P1, PT, R82, RZ, PT ;  /* 0x000000ff5200720c */ /* 0x000fe20003f25270 */
[----:B------:R-:W-:Y:S01]  /*6b20*/  BSSY B0, `(.L_x_90) ;  /* 0x000000c000007945 */ /* 0x000fe20003800000 */
[----:B------:R-:W-:Y:S02]  /*6b30*/  CS2R R46, SRZ ;  /* 0x00000000002e7805 */ /* 0x000fe4000001ff00 */
[----:B------:R-:W-:Y:S02]  /*6b40*/  CS2R R44, SRZ ;  /* 0x00000000002c7805 */ /* 0x000fe4000001ff00 */
[----:B------:R-:W-:Y:S02]  /*6b50*/  CS2R R42, SRZ ;  /* 0x00000000002a7805 */ /* 0x000fe4000001ff00 */
[----:B------:R-:W-:Y:S02]  /*6b60*/  CS2R R40, SRZ ;  /* 0x0000000000287805 */ /* 0x000fe4000001ff00 */
[----:B------:R-:W-:Y:S02]  /*6b70*/  CS2R R34, SRZ ;  /* 0x0000000000227805 */ /* 0x000fe4000001ff00 */
[----:B------:R-:W-:Y:S02]  /*6b80*/  CS2R R32, SRZ ;  /* 0x0000000000207805 */ /* 0x000fe4000001ff00 */
[----:B------:R-:W-:Y:S01]  /*6b90*/  CS2R R36, SRZ ;  /* 0x0000000000247805 */ /* 0x000fe2000001ff00 */
[----:B------:R-:W-:Y:S06]  /*6ba0*/  @P1 BRA `(.L_x_91) ;  /* 0x00000000000c1947 */ /* 0x000fec0003800000 */
[----:B------:R-:W-:Y:S04]  /*6bb0*/  SHF.L.U32 R3, RZ, 0x1f, RZ ;  /* 0x0000001fff037819 */ /* 0x000fe800000006ff */
[----:B------:R-:W1:Y:S02]  /*6bc0*/  SYNCS.PHASECHK.TRANS64.TRYWAIT P1, [UR49+0x60], R3 ;  /* 0x00006003ff0075a7 */ /* 0x000e640008021131 */
[----:B-1----:R-:W-:Y:S05]  /*6bd0*/  @!P1 BRA `(.L_x_92) ;  /* 0x0000005800949947 */ /* 0x002fea0003800000 */
.L_x_91:
[----:B------:R-:W-:Y:S05]  /*6be0*/  BSYNC B0 ;  /* 0x0000000000007941 */ /* 0x000fea0003800000 */
.L_x_90:
[----:B------:R-:W-:Y:S01]  /*6bf0*/  ISETP.NE.AND P1, PT, R83, RZ, PT ;  /* 0x000000ff5300720c */ /* 0x000fe20003f25270 */
[----:B------:R-:W-:Y:S11]  /*6c00*/  HFMA2 R81, -RZ, RZ, 0, 5.9604644775390625e-08 ;  /* 0x00000001ff517431 */ /* 0x000ff600000001ff */
[----:B------:R-:W-:Y:S01]  /*6c10*/  @!UPT UIADD3 URZ, UPT, UPT, URZ, URZ, URZ ;  /* 0x000000fffffff290 */ /* 0x000fe2000fffe0ff */
[----:B------:R2:W3:Y:S04]  /*6c20*/  @P1 LDS.128 R44, [R57] ;  /* 0x00000000392c1984 */ /* 0x0004e80000000c00 */
[----:B------:R2:W1:Y:S04]  /*6c30*/  @P1 LDS.128 R40, [R70+0x10] ;  /* 0x0000100046281984 */ /* 0x0004680000000c00 */
[----:B------:R2:W1:Y:S04]  /*6c40*/  @P1 LDS.128 R32, [R69+0x20] ;  /* 0x0000200045201984 */ /* 0x0004680000000c00 */
[----:B------:R2:W1:Y:S02]  /*6c50*/  @P1 LDS.128 R36, [R79+0x30] ;  /* 0x000030004f241984 */ /* 0x0004640000000c00 */
.L_x_89:
[----:B------:R-:W-:Y:S05]  /*6c60*/  BSYNC B1 ;  /* 0x0000000000017941 */ /* 0x000fea0003800000 */
.L_x_88:
[----:B-1----:R-:W-:Y:S04]  /*6c70*/  SHF.R.U32.HI R2, RZ, 0x15, R25 ;  /* 0x00000015ff027819 */ /* 0x002fe80000011619 */
[----:B------:R-:W-:Y:S01]  /*6c80*/  LOP3.LUT P1, RZ, R2, 0x3, R61, 0x48, !PT ;  /* 0x0000000302ff7812 */ /* 0x000fe2000782483d */
[----:B------:R-:W-:Y:S01]  /*6c90*/  @!UPT UIADD3 URZ, UPT, UPT, URZ, URZ, URZ ;  /* 0x000000fffffff290 */ /* 0x000fe2000fffe0ff */
[----:B----4-:R-:W-:Y:S11]  /*6ca0*/  @P0 BRA `(.L_x_93) ;  /* 0x0000000000080947 */ /* 0x010ff60003800000 */
[----:B------:R-:W1:Y:S02]  /*6cb0*/  SYNCS.PHASECHK.TRANS64.TRYWAIT P0, [R80+URZ+0xc0], R0 ;  /* 0x0000c000500075a7 */ /* 0x000e6400080011ff */
[----:B-1----:R-:W-:Y:S05]  /*6cc0*/  @!P0 BRA `(.L_x_94) ;  /* 0x0000005800708947 */ /* 0x002fea0003800000 */
.L_x_93:
[----:B------:R-:W-:Y:S05]  /*6cd0*/  @!P1 BRA `(.L_x_95) ;  /* 0x0000000000409947 */ /* 0x000fea0003800000 */
[----:B------:R-:W4:Y:S01]  /*6ce0*/  LDCU.64 UR8, c[0x4][0x70] ;  /* 0x01000e00ff0877ac */ /* 0x000f220008000a00 */
[----:B------:R-:W-:Y:S01]  /*6cf0*/  MOV R3, 0x0 ;  /* 0x0000000000037802 */ /* 0x000fe20000000f00 */
[----:B------:R-:W-:Y:S02]  /*6d00*/  HFMA2 R12, -RZ, RZ, 0, 5.9604644775390625e-08 ;  /* 0x00000001ff0c7431 */ /* 0x000fe400000001ff */
[----:B------:R-:W-:Y:S02]  /*6d10*/  IMAD.MOV.U32 R8, RZ, RZ, 0x192 ;  /* 0x00000192ff087424 */ /* 0x000fe400078e00ff */
[----:B------:R-:W-:Y:S01]  /*6d20*/  IMAD.MOV.U32 R13, RZ, RZ, RZ ;  /* 0x000000ffff0d7224 */ /* 0x000fe200078e00ff */
[----:B------:R-:W5:Y:S01]  /*6d30*/  LDCU.64 UR6, c[0x4][0x78] ;  /* 0x01000f00ff0677ac */ /* 0x000f620008000a00 */
[----:B------:R-:W1:Y:S01]  /*6d40*/  LDC.64 R2, c[0x4][R3] ;  /* 0x0100000003027b82 */ /* 0x000e620000000a00 */
[----:B------:R-:W2:Y:S01]  /*6d50*/  LDCU.64 UR4, c[0x4][0x10] ;  /* 0x01000200ff0477ac */ /* 0x000ea20008000a00 */
[----:B----4-:R-:W-:Y:S01]  /*6d60*/  MOV R5, UR9 ;  /* 0x0000000900057c02 */ /* 0x010fe20008000f00 */
[----:B------:R-:W-:Y:S01]  /*6d70*/  IMAD.U32 R4, RZ, RZ, UR8 ;  /* 0x00000008ff047e24 */ /* 0x000fe2000f8e00ff */
[----:B-----5:R-:W-:Y:S01]  /*6d80*/  MOV R7, UR7 ;  /* 0x0000000700077c02 */ /* 0x020fe20008000f00 */
[----:B------:R-:W-:Y:S01]  /*6d90*/  IMAD.U32 R6, RZ, RZ, UR6 ;  /* 0x00000006ff067e24 */ /* 0x000fe2000f8e00ff */
[----:B--2---:R-:W-:Y:S01]  /*6da0*/  MOV R11, UR5 ;  /* 0x00000005000b7c02 */ /* 0x004fe20008000f00 */
[----:B------:R-:W-:Y:S02]  /*6db0*/  IMAD.U32 R10, RZ, RZ, UR4 ;  /* 0x00000004ff0a7e24 */ /* 0x000fe4000f8e00ff */
[----:B------:R-:W-:Y:S07]  /*6dc0*/  LEPC R20, `(.L_x_95) ;  /* 0x000000001014794e */ /* 0x000fee0000000000 */
[----:B-1-3--:R-:W-:Y:S05]  /*6dd0*/  CALL.ABS.NOINC R2 ;  /* 0x0000000002007343 */ /* 0x00afea0003c00000 */
.L_x_95:
[----:B---3--:R-:W-:Y:S01]  /*6de0*/  LOP3.LUT R20, R44, 0xffffe000, RZ, 0xc0, !PT ;  /* 0xffffe0002c147812 */ /* 0x008fe200078ec0ff */
[----:B------:R-:W-:Y:S05]  /*6df0*/  WARPSYNC.ALL ;  /* 0x0000000000007948 */ /* 0x000fea0003800000 */
[----:B------:R-:W-:Y:S01]  /*6e00*/  R2UR UR4, R25 ;  /* 0x00000000190472ca */ /* 0x000fe200000e0000 */
[----:B------:R-:W-:Y:S01]  /*6e10*/  BSSY.RECONVERGENT B0, `(.L_x_96) ;  /* 0x000005b000007945 */ /* 0x000fe20003800200 */
[----:B------:R-:W-:Y:S11]  /*6e20*/  ISETP.NE.AND P0, PT, R59, RZ, PT ;  /* 0x000000ff3b00720c */ /* 0x000ff60003f05270 */
[----:B------:R-:W1:Y:S02]  /*6e30*/  LDTM.x16 R4, tmem[UR4] ;  /* 0x00000004000479ee */ /* 0x000e640008240000 */
[C---:B-1----:R-:W-:Y:S01]  /*6e40*/  FMUL R0, R24.reuse, R4 ;  /* 0x0000000418007220 */ /* 0x042fe20000400000 */
[C---:B------:R-:W-:Y:S01]  /*6e50*/  FMUL R2, R24.reuse, R5 ;  /* 0x0000000518027220 */ /* 0x040fe20000400000 */
[C---:B------:R-:W-:Y:S01]  /*6e60*/  FMUL R4, R24.reuse, R8 ;  /* 0x0000000818047220 */ /* 0x040fe20000400000 */
[C---:B------:R-:W-:Y:S01]  /*6e70*/  FMUL R5, R24.reuse, R9 ;  /* 0x0000000918057220 */ /* 0x040fe20000400000 */
[C---:B------:R-:W-:Y:S01]  /*6e80*/  FMUL R8, R24.reuse, R12 ;  /* 0x0000000c18087220 */ /* 0x040fe20000400000 */
[C---:B------:R-:W-:Y:S01]  /*6e90*/  FMUL R9, R24.reuse, R13 ;  /* 0x0000000d18097220 */ /* 0x040fe20000400000 */
[C---:B------:R-:W-:Y:S01]  /*6ea0*/  FMUL R12, R24.reuse, R16 ;  /* 0x00000010180c7220 */ /* 0x040fe20000400000 */
[----:B------:R-:W-:Y:S01]  /*6eb0*/  LOP3.LUT R16, R45, 0xffffe000, RZ, 0xc0, !PT ;  /* 0xffffe0002d107812 */ /* 0x000fe200078ec0ff */
[----:B------:R-:W-:Y:S01]  /*6ec0*/  FMUL R13, R24, R17 ;  /* 0x00000011180d7220 */ /* 0x000fe20000400000 */
[----:B------:R-:W-:Y:S01]  /*6ed0*/  LOP3.LUT R17, R46, 0xffffe000, RZ, 0xc0, !PT ;  /* 0xffffe0002e117812 */ /* 0x000fe200078ec0ff */
[----:B------:R-:W-:Y:S01]  /*6ee0*/  FFMA R28, R27, R20, R0 ;  /* 0x000000141b1c7223 */ /* 0x000fe20000000000 */
[----:B------:R-:W-:Y:S01]  /*6ef0*/  LOP3.LUT R0, R47, 0xffffe000, RZ, 0xc0, !PT ;  /* 0xffffe0002f007812 */ /* 0x000fe200078ec0ff */
[C---:B------:R-:W-:Y:S01]  /*6f00*/  FMUL R3, R24.reuse, R6 ;  /* 0x0000000618037220 */ /* 0x040fe20000400000 */
[C---:B------:R-:W-:Y:S01]  /*6f10*/  FMUL R6, R24.reuse, R10 ;  /* 0x0000000a18067220 */ /* 0x040fe20000400000 */
[C---:B------:R-:W-:Y:S01]  /*6f20*/  FMUL R7, R24.reuse, R7 ;  /* 0x0000000718077220 */ /* 0x040fe20000400000 */
[----:B------:R-:W-:Y:S01]  /*6f30*/  F2FP.TF32.F32.PACK_B R28, R28 ;  /* 0x0000001cff1c723e */ /* 0x000fe200024050ff */
[C---:B------:R-:W-:Y:S01]  /*6f40*/  FMUL R10, R24.reuse, R14 ;  /* 0x0000000e180a7220 */ /* 0x040fe20000400000 */
[----:B------:R-:W-:Y:S01]  /*6f50*/  FMUL R14, R24, R18 ;  /* 0x00000012180e7220 */ /* 0x000fe20000400000 */
[----:B------:R-:W-:Y:S01]  /*6f60*/  LOP3.LUT R18, R40, 0xffffe000, RZ, 0xc0, !PT ;  /* 0xffffe00028127812 */ /* 0x000fe200078ec0ff */
[----:B------:R-:W-:Y:S01]  /*6f70*/  FFMA R29, R27, R16, R2 ;  /* 0x000000101b1d7223 */ /* 0x000fe20000000002 */
[----:B------:R-:W-:Y:S01]  /*6f80*/  LOP3.LUT R2, R41, 0xffffe000, RZ, 0xc0, !PT ;  /* 0xffffe00029027812 */ /* 0x000fe200078ec0ff */
[----:B------:R-:W-:Y:S01]  /*6f90*/  FFMA R30, R27, R17, R3 ;  /* 0x000000111b1e7223 */ /* 0x000fe20000000003 */
[----:B------:R-:W-:Y:S01]  /*6fa0*/  LOP3.LUT R3, R43, 0xffffe000, RZ, 0xc0, !PT ;  /* 0xffffe0002b037812 */ /* 0x000fe200078ec0ff */
[C---:B------:R-:W-:Y:S01]  /*6fb0*/  FFMA R31, R27.reuse, R0, R7 ;  /* 0x000000001b1f7223 */ /* 0x040fe20000000007 */
[----:B------:R-:W-:Y:S01]  /*6fc0*/  LOP3.LUT R0, R42, 0xffffe000, RZ, 0xc0, !PT ;  /* 0xffffe0002a007812 */ /* 0x000fe200078ec0ff */
[C---:B------:R-:W-:Y:S01]  /*6fd0*/  FFMA R4, R27.reuse, R18, R4 ;  /* 0x000000121b047223 */ /* 0x040fe20000000004 */
[----:B------:R-:W-:Y:S01]  /*6fe0*/  F2FP.TF32.F32.PACK_B R29, R29 ;  /* 0x0000001dff1d723e */ /* 0x000fe200024050ff */
[C---:B------:R-:W-:Y:S01]  /*6ff0*/  FFMA R5, R27.reuse, R2, R5 ;  /* 0x000000021b057223 */ /* 0x040fe20000000005 */
[----:B------:R-:W-:Y:S01]  /*7000*/  FMUL R11, R24, R11 ;  /* 0x0000000b180b7220 */ /* 0x000fe20000400000 */
[----:B------:R-:W-:Y:S01]  /*7010*/  F2FP.TF32.F32.PACK_B R30, R30 ;  /* 0x0000001eff1e723e */ /* 0x000fe200024050ff */
[C---:B------:R-:W-:Y:S01]  /*7020*/  FFMA R6, R27.reuse, R0, R6 ;  /* 0x000000001b067223 */ /* 0x040fe20000000006 */
[----:B------:R-:W-:Y:S01]  /*7030*/  F2FP.TF32.F32.PACK_B R31, R31 ;  /* 0x0000001fff1f723e */ /* 0x000fe200024050ff */
[----:B------:R-:W-:Y:S01]  /*7040*/  FFMA R7, R27, R3, R11 ;  /* 0x000000031b077223 */ /* 0x000fe2000000000b */
[----:B------:R-:W-:Y:S01]  /*7050*/  LOP3.LUT R2, R32, 0xffffe000, RZ, 0xc0, !PT ;  /* 0xffffe00020027812 */ /* 0x000fe200078ec0ff */
[----:B------:R-:W-:Y:S01]  /*7060*/  FMUL R15, R24, R15 ;  /* 0x0000000f180f7220 */ /* 0x000fe20000400000 */
[----:B------:R-:W-:Y:S01]  /*7070*/  LOP3.LUT R16, R33, 0xffffe000, RZ, 0xc0, !PT ;  /* 0xffffe00021107812 */ /* 0x000fe200078ec0ff */
[----:B------:R1:W-:Y:S01]  /*7080*/  STS.128 [R57], R28 ;  /* 0x0000001c39007388 */ /* 0x0003e20000000c00 */
[----:B------:R-:W-:Y:S01]  /*7090*/  LOP3.LUT R0, R34, 0xffffe000, RZ, 0xc0, !PT ;  /* 0xffffe00022007812 */ /* 0x000fe200078ec0ff */
[----:B------:R-:W-:Y:S01]  /*70a0*/  FFMA R8, R27, R2, R8 ;  /* 0x000000021b087223 */ /* 0x000fe20000000008 */
[----:B------:R-:W-:Y:S01]  /*70b0*/  LOP3.LUT R2, R35, 0xffffe000, RZ, 0xc0, !PT ;  /* 0xffffe00023027812 */ /* 0x000fe200078ec0ff */
[C---:B------:R-:W-:Y:S01]  /*70c0*/  FFMA R9, R27.reuse, R16, R9 ;  /* 0x000000101b097223 */ /* 0x040fe20000000009 */
[----:B------:R-:W-:Y:S01]  /*70d0*/  F2FP.TF32.F32.PACK_B R4, R4 ;  /* 0x00000004ff04723e */ /* 0x000fe200024050ff */
[C---:B------:R-:W-:Y:S01]  /*70e0*/  FFMA R10, R27.reuse, R0, R10 ;  /* 0x000000001b0a7223 */ /* 0x040fe2000000000a */
[----:B------:R-:W-:Y:S01]  /*70f0*/  F2FP.TF32.F32.PACK_B R5, R5 ;  /* 0x00000005ff05723e */ /* 0x000fe200024050ff */
[----:B------:R-:W-:Y:S01]  /*7100*/  FFMA R11, R27, R2, R15 ;  /* 0x000000021b0b7223 */ /* 0x000fe2000000000f */
[----:B------:R-:W-:Y:S01]  /*7110*/  F2FP.TF32.F32.PACK_B R6, R6 ;  /* 0x00000006ff06723e */ /* 0x000fe200024050ff */
[----:B------:R-:W-:Y:S01]  /*7120*/  FMUL R19, R24, R19 ;  /* 0x0000001318137220 */ /* 0x000fe20000400000 */
[----:B------:R-:W-:Y:S02]  /*7130*/  F2FP.TF32.F32.PACK_B R7, R7 ;  /* 0x00000007ff07723e */ /* 0x000fe400024050ff */
[----:B------:R-:W-:Y:S02]  /*7140*/  LOP3.LUT R3, R36, 0xffffe000, RZ, 0xc0, !PT ;  /* 0xffffe00024037812 */ /* 0x000fe400078ec0ff */
[----:B------:R-:W-:Y:S01]  /*7150*/  LOP3.LUT R0, R37, 0xffffe000, RZ, 0xc0, !PT ;  /* 0xffffe00025007812 */ /* 0x000fe200078ec0ff */
[----:B------:R1:W-:Y:S01]  /*7160*/  STS.128 [R70+0x10], R4 ;  /* 0x0000100446007388 */ /* 0x0003e20000000c00 */
        /* <DEDUP_REMOVED lines=8> */
[----:B------:R-:W-:Y:S02]  /*71f0*/  F2FP.TF32.F32.PACK_B R10, R10 ;  /* 0x0000000aff0a723e */ /* 0x000fe400024050ff */
[----:B------:R-:W-:Y:S02]  /*7200*/  F2FP.TF32.F32.PACK_B R11, R11 ;  /* 0x0000000bff0b723e */ /* 0x000fe400024050ff */
[----:B------:R-:W-:Y:S02]  /*7210*/  F2FP.TF32.F32.PACK_B R12, R12 ;  /* 0x0000000cff0c723e */ /* 0x000fe400024050ff */
[----:B------:R-:W-:Y:S01]  /*7220*/  F2FP.TF32.F32.PACK_B R13, R13 ;  /* 0x0000000dff0d723e */ /* 0x000fe200024050ff */
[----:B------:R1:W-:Y:S01]  /*7230*/  STS.128 [R69+0x20], R8 ;  /* 0x0000200845007388 */ /* 0x0003e20000000c00 */
[----:B------:R-:W-:Y:S02]  /*7240*/  F2FP.TF32.F32.PACK_B R14, R14 ;  /* 0x0000000eff0e723e */ /* 0x000fe400024050ff */
[----:B------:R-:W-:Y:S05]  /*7250*/  F2FP.TF32.F32.PACK_B R15, R15 ;  /* 0x0000000fff0f723e */ /* 0x000fea00024050ff */
[----:B------:R1:W-:Y:S01]  /*7260*/  STS.128 [R79+0x30], R12 ;  /* 0x0000300c4f007388 */ /* 0x0003e20000000c00 */
[----:B------:R-:W-:Y:S01]  /*7270*/  @!PT LDS RZ, [RZ] ;  /* 0x00000000fffff984 */ /* 0x000fe20000000800 */
[----:B------:R-:W-:Y:S01]  /*7280*/  @!PT LDS RZ, [RZ] ;  /* 0x00000000fffff984 */ /* 0x000fe20000000800 */
[----:B------:R-:W-:Y:S01]  /*7290*/  @!PT LDS RZ, [RZ] ;  /* 0x00000000fffff984 */ /* 0x000fe20000000800 */
[----:B------:R-:W-:Y:S01]  /*72a0*/  @!PT LDS RZ, [RZ] ;  /* 0x00000000fffff984 */ /* 0x000fe20000000800 */
[----:B------:R3:W-:Y:S07]  /*72b0*/  MEMBAR.ALL.CTA ;  /* 0x0000000000007992 */ /* 0x0007ee0000008000 */
[----:B---3--:R-:W3:Y:S02]  /*72c0*/  FENCE.VIEW.ASYNC.S ;  /* 0x00000000000073c6 */ /* 0x008ee40000000000 */
[----:B---3--:R-:W-:Y:S06]  /*72d0*/  BAR.SYNC.DEFER_BLOCKING 0x1, 0x80 ;  /* 0x0042000000007b1d */ /* 0x008fec0000010000 */
[----:B------:R-:W-:Y:S05]  /*72e0*/  @P0 BRA `(.L_x_97) ;  /* 0x0000000000340947 */ /* 0x000fea0003800000 */
[----:B------:R-:W-:Y:S01]  /*72f0*/  UIADD3 UR4, UPT, UPT, UR49, 0x200, URZ ;  /* 0x0000020031047890 */ /* 0x000fe2000fffe0ff */
[----:B------:R-:W-:Y:S02]  /*7300*/  R2UR UR42, R75 ;  /* 0x000000004b2a72ca */ /* 0x000fe400000e0000 */
[----:B------:R-:W-:Y:S02]  /*7310*/  R2UR UR43, R74 ;  /* 0x000000004a2b72ca */ /* 0x000fe400000e0000 */
[----:B------:R-:W-:Y:S01]  /*7320*/  R2UR UR44, R72 ;  /* 0x00000000482c72ca */ /* 0x000fe200000e0000 */
[----:B------:R-:W-:Y:S01]  /*7330*/  IMAD.U32 R52, RZ, RZ, UR4 ;  /* 0x00000004ff347e24 */ /* 0x000fe2000f8e00ff */
[----:B------:R-:W-:Y:S01]  /*7340*/  R2UR UR45, R73 ;  /* 0x00000000492d72ca */ /* 0x000fe200000e0000 */
[----:B------:R-:W-:Y:S03]  /*7350*/  UIADD3 UR4, UP0, UPT, UR54, 0x780, URZ ;  /* 0x0000078036047890 */ /* 0x000fe6000ff1e0ff */
[----:B------:R-:W-:Y:S01]  /*7360*/  R2UR UR40, R52 ;  /* 0x00000000342872ca */ /* 0x000fe200000e0000 */
[----:B------:R-:W-:Y:S11]  /*7370*/  UIADD3.X UR5, UPT, UPT, URZ, UR55, URZ, UP0, !UPT ;  /* 0x00000037ff057290 */ /* 0x000ff600087fe4ff */
[----:B------:R-:W-:Y:S01]  /*7380*/  @!UPT UIADD3 URZ, UPT, UPT, URZ, URZ, URZ ;  /* 0x000000fffffff290 */ /* 0x000fe2000fffe0ff */
[----:B------:R3:W-:Y:S01]  /*7390*/  UTMASTG.5D.IM2COL [UR40], [UR4] ;  /* 0x00000028040073b5 */ /* 0x0007e20008060000 */
[----:B------:R0:W-:Y:S01]  /*73a0*/  UTMACMDFLUSH ;  /* 0x00000000000079b7 */ /* 0x0001e20000000000 */
[----:B---3--:R-:W-:Y:S04]  /*73b0*/  DEPBAR.LE SB0, 0x1 ;  /* 0x000080400000791a */ /* 0x008fe80000000000 */
.L_x_97:
[----:B------:R-:W-:Y:S05]  /*73c0*/  BSYNC.RECONVERGENT B0 ;  /* 0x0000000000007941 */ /* 0x000fea0003800200 */
.L_x_96:
[----:B------:R-:W-:Y:S01]  /*73d0*/  BAR.SYNC.DEFER_BLOCKING 0x1, 0x80 ;  /* 0x0042000000007b1d */ /* 0x000fe20000010000 */
[----:B------:R-:W-:Y:S01]  /*73e0*/  ISETP.NE.AND P1, PT, R78, RZ, PT ;  /* 0x000000ff4e00720c */ /* 0x000fe20003f25270 */
[----:B------:R-:W-:Y:S01]  /*73f0*/  UISETP.NE.AND UP0, UPT, UR53, URZ, UPT ;  /* 0x000000ff3500728c */ /* 0x000fe2000bf05270 */
[----:B------:R-:W-:Y:S11]  /*7400*/  LEA R2, R81, UR49, 0x3 ;  /* 0x0000003151027c11 */ /* 0x000ff6000f8e18ff */
[----:B-1----:R-:W-:Y:S01]  /*7410*/  @P1 SHF.L.U32 R4, RZ, 0x1f, RZ ;  /* 0x0000001fff041819 */ /* 0x002fe200000006ff */
[----:B------:R-:W-:Y:S06]  /*7420*/  BRA.U !UP0, `(.L_x_98) ;  /* 0x0000000108247547 */ /* 0x000fec000b800000 */
[----:B------:R-:W1:Y:S01]  /*7430*/  S2R R0, SR_CgaCtaId ;  /* 0x0000000000007919 */ /* 0x000e620000008800 */
[----:B------:R-:W-:Y:S01]  /*7440*/  IMAD.U32 R3, RZ, RZ, UR50 ;  /* 0x00000032ff037e24 */ /* 0x000fe2000f8e00ff */
[----:B------:R-:W-:Y:S04]  /*7450*/  UIADD3 UR4, UPT, UPT, UR50, 0x1, URZ ;  /* 0x0000000132047890 */ /* 0x000fe8000fffe0ff */
[----:B------:R-:W-:Y:S01]  /*7460*/  @P1 LEA R3, R3, UR49, 0x3 ;  /* 0x0000003103031c11 */ /* 0x000fe2000f8e18ff */
[----:B------:R-:W-:Y:S04]  /*7470*/  UISETP.NE.AND UP0, UPT, UR4, 0x4, UPT ;  /* 0x000000040400788c */ /* 0x000fe8000bf05270 */
[----:B------:R-:W-:Y:S01]  /*7480*/  @P1 VIADD R3, R3, 0x80 ;  /* 0x0000008003031836 */ /* 0x000fe20000000000 */
[----:B------:R-:W-:Y:S04]  /*7490*/  USEL UR50, UR4, URZ, UP0 ;  /* 0x000000ff04327287 */ /* 0x000fe80008000000 */
[----:B-1----:R-:W-:Y:S04]  /*74a0*/  @P1 PRMT R0, R0, 0x654, R3 ;  /* 0x0000065400001816 */ /* 0x002fe80000000003 */
[----:B------:R1:W-:Y:S04]  /*74b0*/  @P1 SYNCS.ARRIVE.TRANS64.RED.A1T0 RZ, [R0+URZ], RZ ;  /* 0x000000ff00ff19a7 */ /* 0x0003e800081004ff */
.L_x_98:
[----:B------:R-:W3:Y:S01]  /*74c0*/  @P1 SYNCS.PHASECHK.TRANS64.TRYWAIT P0, [R2+URZ+0x60], R4 ;  /* 0x00006004020015a7 */ /* 0x000ee200080011ff */
[----:B------:R-:W-:Y:S01]  /*74d0*/  BSSY B1, `(.L_x_99) ;  /* 0x0000016000017945 */ /* 0x000fe20003800000 */
[----:B---3--:R-:W-:Y:S03]  /*74e0*/  @P1 SEL R82, RZ, 0x1, !P0 ;  /* 0x00000001ff521807 */ /* 0x008fe60004000000 */
[----:B------:R-:W-:Y:S05]  /*74f0*/  @!P1 BRA `(.L_x_100) ;  /* 0x00000000004c9947 */ /* 0x000fea0003800000 */
[----:B------:R-:W-:Y:S01]  /*7500*/  ISETP.NE.AND P0, PT, R82, RZ, PT ;  /* 0x000000ff5200720c */ /* 0x000fe20003f05270 */
[----:B------:R-:W-:Y:S01]  /*7510*/  BSSY B0, `(.L_x_101) ;  /* 0x000000b000007945 */ /* 0x000fe20003800000 */
[----:B------:R-:W-:Y:S11]  /*7520*/  ISETP.NE.AND P1, PT, R83, RZ, PT ;  /* 0x000000ff5300720c */ /* 0x000ff60003f25270 */
[----:B------:R-:W-:Y:S02]  /*7530*/  @!UPT UIADD3 URZ, UPT, UPT, URZ, URZ, URZ ;  /* 0x000000fffffff290 */ /* 0x000fe4000fffe0ff */
[C---:B------:R-:W-:Y:S01]  /*7540*/  @P1 IMAD R6, R81.reuse, 0x2000, R57 ;  /* 0x0000200051061824 */ /* 0x040fe200078e0239 */
[C---:B------:R-:W-:Y:S01]  /*7550*/  @P1 LEA R4, R81.reuse, R69, 0xd ;  /* 0x0000004551041211 */ /* 0x040fe200078e68ff */
[C---:B------:R-:W-:Y:S02]  /*7560*/  @P1 IMAD R5, R81.reuse, 0x2000, R70 ;  /* 0x0000200051051824 */ /* 0x040fe400078e0246 */
[----:B------:R-:W-:Y:S01]  /*7570*/  @P1 IMAD R3, R81, 0x2000, R79 ;  /* 0x0000200051031824 */ /* 0x000fe200078e024f */
[----:B------:R-:W-:Y:S06]  /*7580*/  @P0 BRA `(.L_x_102) ;  /* 0x00000000000c0947 */ /* 0x000fec0003800000 */
[----:B-1----:R-:W-:Y:S04]  /*7590*/  SHF.L.U32 R0, RZ, 0x1f, RZ ;  /* 0x0000001fff007819 */ /* 0x002fe800000006ff */
[----:B------:R-:W1:Y:S02]  /*75a0*/  SYNCS.PHASECHK.TRANS64.TRYWAIT P0, [R2+URZ+0x60], R0 ;  /* 0x00006000020075a7 */ /* 0x000e6400080011ff */
[----:B-1----:R-:W-:Y:S05]  /*75b0*/  @!P0 BRA `(.L_x_103) ;  /* 0x0000005000488947 */ /* 0x002fea0003800000 */
.L_x_102:
[----:B------:R-:W-:Y:S05]  /*75c0*/  BSYNC B0 ;  /* 0x0000000000007941 */ /* 0x000fea0003800000 */
.L_x_101:
[----:B------:R-:W-:Y:S02]  /*75d0*/  ISETP.NE.AND P0, PT, R83, RZ, PT ;  /* 0x000000ff5300720c */ /* 0x000fe40003f05270 */
[----:B------:R-:W-:Y:S11]  /*75e0*/  IADD3 R81, PT, PT, R81, 0x1, RZ ;  /* 0x0000000151517810 */ /* 0x000ff60007ffe0ff */
[----:B------:R3:W4:Y:S04]  /*75f0*/  @P0 LDS.128 R44, [R6] ;  /* 0x00000000062c0984 */ /* 0x0007280000000c00 */
[----:B------:R3:W1:Y:S04]  /*7600*/  @P0 LDS.128 R40, [R5+0x10] ;  /* 0x0000100005280984 */ /* 0x0006680000000c00 */
[----:B------:R3:W1:Y:S04]  /*7610*/  @P0 LDS.128 R32, [R4+0x20] ;  /* 0x0000200004200984 */ /* 0x0006680000000c00 */
[----:B------:R3:W1:Y:S02]  /*7620*/  @P0 LDS.128 R36, [R3+0x30] ;  /* 0x0000300003240984 */ /* 0x0006640000000c00 */
.L_x_100:
[----:B------:R-:W-:Y:S05]  /*7630*/  BSYNC B1 ;  /* 0x0000000000017941 */ /* 0x000fea0003800000 */
.L_x_99:
[----:B-1----:R-:W-:Y:S05]  /*7640*/  VIADD R0, R25, 0x10 ;  /* 0x0000001019007836 */ /* 0x002fea0000000000 */
[----:B------:R-:W-:Y:S04]  /*7650*/  SHF.R.U32.HI R0, RZ, 0x15, R0 ;  /* 0x00000015ff007819 */ /* 0x000fe80000011600 */
[----:B------:R-:W-:Y:S11]  /*7660*/  LOP3.LUT P0, RZ, R0, 0x3, R61, 0x48, !PT ;  /* 0x0000000300ff7812 */ /* 0x000ff6000780483d */
[----:B------:R-:W-:Y:S02]  /*7670*/  @!UPT UIADD3 URZ, UPT, UPT, URZ, URZ, URZ ;  /* 0x000000fffffff290 */ /* 0x000fe4000fffe0ff */
[----:B------:R-:W-:Y:S05]  /*7680*/  @!P0 BRA `(.L_x_104) ;  /* 0x0000000000408947 */ /* 0x000fea0003800000 */
[----:B------:R-:W1:Y:S01]  /*7690*/  LDCU.64 UR8, c[0x4][0x70] ;  /* 0x01000e00ff0877ac */ /* 0x000e620008000a00 */
[----:B---3--:R-:W-:Y:S01]  /*76a0*/  MOV R3, 0x0 ;  /* 0x0000000000037802 */ /* 0x008fe20000000f00 */
[----:B------:R-:W-:Y:S02]  /*76b0*/  HFMA2 R12, -RZ, RZ, 0, 5.9604644775390625e-08 ;  /* 0x00000001ff0c7431 */ /* 0x000fe400000001ff */
[----:B------:R-:W-:Y:S02]  /*76c0*/  IMAD.MOV.U32 R8, RZ, RZ, 0x192 ;  /* 0x00000192ff087424 */ /* 0x000fe400078e00ff */
[----:B------:R-:W-:Y:S01]  /*76d0*/  IMAD.MOV.U32 R13, RZ, RZ, RZ ;  /* 0x000000ffff0d7224 */ /* 0x000fe200078e00ff */
[----:B------:R-:W3:Y:S01]  /*76e0*/  LDCU.64 UR6, c[0x4][0x78] ;  /* 0x01000f00ff0677ac */ /* 0x000ee20008000a00 */
[----:B------:R-:W2:Y:S01]  /*76f0*/  LDC.64 R2, c[0x4][R3] ;  /* 0x0100000003027b82 */ /* 0x000ea20000000a00 */
[----:B------:R-:W5:Y:S01]  /*7700*/  LDCU.64 UR4, c[0x4][0x10] ;  /* 0x01000200ff0477ac */ /* 0x000f620008000a00 */
[----:B-1----:R-:W-:Y:S01]  /*7710*/  MOV R5, UR9 ;  /* 0x0000000900057c02 */ /* 0x002fe20008000f00 */
[----:B------:R-:W-:Y:S01]  /*7720*/  IMAD.U32 R4, RZ, RZ, UR8 ;  /* 0x00000008ff047e24 */ /* 0x000fe2000f8e00ff */
[----:B---3--:R-:W-:Y:S01]  /*7730*/  MOV R7, UR7 ;  /* 0x0000000700077c02 */ /* 0x008fe20008000f00 */
[----:B------:R-:W-:Y:S01]  /*7740*/  IMAD.U32 R6, RZ, RZ, UR6 ;  /* 0x00000006ff067e24 */ /* 0x000fe2000f8e00ff */
[----:B-----5:R-:W-:Y:S01]  /*7750*/  MOV R11, UR5 ;  /* 0x00000005000b7c02 */ /* 0x020fe20008000f00 */
[----:B------:R-:W-:Y:S02]  /*7760*/  IMAD.U32 R10, RZ, RZ, UR4 ;  /* 0x00000004ff0a7e24 */ /* 0x000fe4000f8e00ff */
[----:B------:R-:W-:Y:S07]  /*7770*/  LEPC R20, `(.L_x_104) ;  /* 0x000000001014794e */ /* 0x000fee0000000000 */
[----:B--2-4-:R-:W-:Y:S05]  /*7780*/  CALL.ABS.NOINC R2 ;  /* 0x0000000002007343 */ /* 0x014fea0003c00000 */
.L_x_104:
[----:B---34-:R-:W-:Y:S01]  /*7790*/  LOP3.LUT R3, R44, 0xffffe000, RZ, 0xc0, !PT ;  /* 0xffffe0002c037812 */ /* 0x018fe200078ec0ff */
[----:B------:R-:W-:Y:S05]  /*77a0*/  WARPSYNC.ALL ;  /* 0x0000000000007948 */ /* 0x000fea0003800000 */
[----:B------:R-:W-:Y:S01]  /*77b0*/  R2UR UR4, R25 ;  /* 0x00000000190472ca */ /* 0x000fe200000e0000 */
[----:B------:R-:W1:Y:S01]  /*77c0*/  S2R R84, SR_CgaCtaId ;  /* 0x0000000000547919 */ /* 0x000e620000008800 */
[----:B------:R-:W-:Y:S01]  /*77d0*/  LOP3.LUT R20, R40, 0xffffe000, RZ, 0xc0, !PT ;  /* 0xffffe00028147812 */ /* 0x000fe200078ec0ff */
[----:B------:R-:W-:Y:S01]  /*77e0*/  BSSY.RECONVERGENT B0, `(.L_x_105) ;  /* 0x0000060000007945 */ /* 0x000fe20003800200 */
[----:B------:R-:W-:Y:S02]  /*77f0*/  ISETP.NE.AND P6, PT, R78, RZ, PT ;  /* 0x000000ff4e00720c */ /* 0x000fe40003fc5270 */
[----:B------:R-:W-:Y:S07]  /*7800*/  ISETP.NE.AND P0, PT, R59, RZ, PT ;  /* 0x000000ff3b00720c */ /* 0x000fee0003f05270 */
[----:B------:R-:W3:Y:S02]  /*7810*/  LDTM.x16 R4, tmem[UR4+0x10] ;  /* 0x00001004000479ee */ /* 0x000ee40008240000 */
[C---:B---3--:R-:W-:Y:S01]  /*7820*/  FMUL R0, R24.reuse, R4 ;  /* 0x0000000418007220 */ /* 0x048fe20000400000 */
[----:B------:R-:W-:Y:S01]  /*7830*/  LOP3.LUT R4, R45, 0xffffe000, RZ, 0xc0, !PT ;  /* 0xffffe0002d047812 */ /* 0x000fe200078ec0ff */
[C---:B------:R-:W-:Y:S01]  /*7840*/  FMUL R2, R24.reuse, R5 ;  /* 0x0000000518027220 */ /* 0x040fe20000400000 */
[----:B------:R-:W-:Y:S01]  /*7850*/  FMUL R5, R24, R12 ;  /* 0x0000000c18057220 */ /* 0x000fe20000400000 */
[C---:B------:R-:W-:Y:S01]  /*7860*/  FFMA R28, R27.reuse, R3, R0 ;  /* 0x000000031b1c7223 */ /* 0x040fe20000000000 */
[----:B------:R-:W-:Y:S01]  /*7870*/  LOP3.LUT R3, R46, 0xffffe000, RZ, 0xc0, !PT ;  /* 0xffffe0002e037812 */ /* 0x000fe200078ec0ff */
[----:B------:R-:W-:Y:S01]  /*7880*/  FFMA R29, R27, R4, R2 ;  /* 0x000000041b1d7223 */ /* 0x000fe20000000002 */
[----:B------:R-:W-:Y:S01]  /*7890*/  LOP3.LUT R4, R47, 0xffffe000, RZ, 0xc0, !PT ;  /* 0xffffe0002f047812 */ /* 0x000fe200078ec0ff */
[C---:B------:R-:W-:Y:S01]  /*78a0*/  FMUL R0, R24.reuse, R6 ;  /* 0x0000000618007220 */ /* 0x040fe20000400000 */
[----:B------:R-:W-:Y:S01]  /*78b0*/  F2FP.TF32.F32.PACK_B R28, R28 ;  /* 0x0000001cff1c723e */ /* 0x000fe200024050ff */
[C---:B------:R-:W-:Y:S01]  /*78c0*/  FMUL R2, R24.reuse, R7 ;  /* 0x0000000718027220 */ /* 0x040fe20000400000 */
[----:B------:R-:W-:Y:S01]  /*78d0*/  F2FP.TF32.F32.PACK_B R29, R29 ;  /* 0x0000001dff1d723e */ /* 0x000fe200024050ff */
[C---:B------:R-:W-:Y:S01]  /*78e0*/  FFMA R30, R27.reuse, R3, R0 ;  /* 0x000000031b1e7223 */ /* 0x040fe20000000000 */
[C---:B------:R-:W-:Y:S01]  /*78f0*/  FMUL R0, R24.reuse, R8 ;  /* 0x0000000818007220 */ /* 0x040fe20000400000 */
[----:B------:R-:W-:Y:S01]  /*7900*/  FFMA R31, R27, R4, R2 ;  /* 0x000000041b1f7223 */ /* 0x000fe20000000002 */
[C---:B------:R-:W-:Y:S01]  /*7910*/  FMUL R6, R24.reuse, R13 ;  /* 0x0000000d18067220 */ /* 0x040fe20000400000 */
[----:B------:R-:W-:Y:S01]  /*7920*/  LOP3.LUT R13, R41, 0xffffe000, RZ, 0xc0, !PT ;  /* 0xffffe000290d7812 */ /* 0x000fe200078ec0ff */
[C---:B------:R-:W-:Y:S01]  /*7930*/  FMUL R2, R24.reuse, R9 ;  /* 0x0000000918027220 */ /* 0x040fe20000400000 */
[----:B------:R-:W-:Y:S01]  /*7940*/  F2FP.TF32.F32.PACK_B R30, R30 ;  /* 0x0000001eff1e723e */ /* 0x000fe200024050ff */
[----:B------:R-:W-:Y:S01]  /*7950*/  FMUL R9, R24, R16 ;  /* 0x0000001018097220 */ /* 0x000fe20000400000 */
[----:B------:R-:W-:Y:S01]  /*7960*/  F2FP.TF32.F32.PACK_B R31, R31 ;  /* 0x0000001fff1f723e */ /* 0x000fe200024050ff */
[----:B------:R-:W-:Y:S01]  /*7970*/  FFMA R16, R27, R20, R0 ;  /* 0x000000141b107223 */ /* 0x000fe20000000000 */
[----:B------:R-:W-:Y:S01]  /*7980*/  LOP3.LUT R0, R42, 0xffffe000, RZ, 0xc0, !PT ;  /* 0xffffe0002a007812 */ /* 0x000fe200078ec0ff */
[C---:B------:R-:W-:Y:S01]  /*7990*/  FMUL R3, R24.reuse, R10 ;  /* 0x0000000a18037220 */ /* 0x040fe20000400000 */
[C---:B------:R-:W-:Y:S01]  /*79a0*/  FMUL R7, R24.reuse, R14 ;  /* 0x0000000e18077220 */ /* 0x040fe20000400000 */
[----:B------:R-:W-:Y:S01]  /*79b0*/  LOP3.LUT R14, R43, 0xffffe000, RZ, 0xc0, !PT ;  /* 0xffffe0002b0e7812 */ /* 0x000fe200078ec0ff */
[----:B------:R-:W-:Y:S01]  /*79c0*/  FMUL R10, R24, R17 ;  /* 0x00000011180a7220 */ /* 0x000fe20000400000 */
[----:B------:R-:W-:Y:S01]  /*79d0*/  F2FP.TF32.F32.PACK_B R16, R16 ;  /* 0x00000010ff10723e */ /* 0x000fe200024050ff */
[----:B------:R-:W-:Y:S01]  /*79e0*/  FFMA R17, R27, R13, R2 ;  /* 0x0000000d1b117223 */ /* 0x000fe20000000002 */
[----:B------:R-:W-:Y:S01]  /*79f0*/  LOP3.LUT R2, R32, 0xffffe000, RZ, 0xc0, !PT ;  /* 0xffffe00020027812 */ /* 0x000fe200078ec0ff */
[----:B------:R-:W-:Y:S01]  /*7a00*/  STS.128 [R57+0x2000], R28 ;  /* 0x0020001c39007388 */ /* 0x000fe20000000c00 */
[----:B------:R-:W-:Y:S01]  /*7a10*/  LOP3.LUT R13, R39, 0xffffe000, RZ, 0xc0, !PT ;  /* 0xffffe000270d7812 */ /* 0x000fe200078ec0ff */
[C---:B------:R-:W-:Y:S01]  /*7a20*/  FMUL R4, R24.reuse, R11 ;  /* 0x0000000b18047220 */ /* 0x040fe20000400000 */
[----:B------:R-:W-:Y:S01]  /*7a30*/  F2FP.TF32.F32.PACK_B R17, R17 ;  /* 0x00000011ff11723e */ /* 0x000fe200024050ff */
[C---:B------:R-:W-:Y:S01]  /*7a40*/  FMUL R11, R24.reuse, R18 ;  /* 0x00000012180b7220 */ /* 0x040fe20000400000 */
[----:B------:R-:W-:Y:S01]  /*7a50*/  FFMA R18, R27, R0, R3 ;  /* 0x000000001b127223 */ /* 0x000fe20000000003 */
[----:B------:R-:W-:Y:S01]  /*7a60*/  LOP3.LUT R0, R33, 0xffffe000, RZ, 0xc0, !PT ;  /* 0xffffe00021007812 */ /* 0x000fe200078ec0ff */
[----:B------:R-:W-:Y:S01]  /*7a70*/  FMUL R12, R24, R19 ;  /* 0x00000013180c7220 */ /* 0x000fe20000400000 */
[----:B------:R-:W-:Y:S01]  /*7a80*/  LOP3.LUT R3, R34, 0xffffe000, RZ, 0xc0, !PT ;  /* 0xffffe00022037812 */ /* 0x000fe200078ec0ff */
[C---:B------:R-:W-:Y:S01]  /*7a90*/  FFMA R19, R27.reuse, R14, R4 ;  /* 0x0000000e1b137223 */ /* 0x040fe20000000004 */
[----:B------:R-:W-:Y:S01]  /*7aa0*/  FFMA R4, R27, R2, R5 ;  /* 0x000000021b047223 */ /* 0x000fe20000000005 */
[----:B------:R-:W-:Y:S01]  /*7ab0*/  LOP3.LUT R2, R35, 0xffffe000, RZ, 0xc0, !PT ;  /* 0xffffe00023027812 */ /* 0x000fe200078ec0ff */
[----:B------:R-:W-:Y:S01]  /*7ac0*/  FMUL R8, R24, R15 ;  /* 0x0000000f18087220 */ /* 0x000fe20000400000 */
[----:B------:R-:W-:Y:S01]  /*7ad0*/  F2FP.TF32.F32.PACK_B R18, R18 ;  /* 0x00000012ff12723e */ /* 0x000fe200024050ff */
[C---:B------:R-:W-:Y:S01]  /*7ae0*/  FFMA R5, R27.reuse, R0, R6 ;  /* 0x000000001b057223 */ /* 0x040fe20000000006 */
[----:B------:R-:W-:Y:S01]  /*7af0*/  F2FP.TF32.F32.PACK_B R19, R19 ;  /* 0x00000013ff13723e */ /* 0x000fe200024050ff */
[C---:B------:R-:W-:Y:S01]  /*7b00*/  FFMA R6, R27.reuse, R3, R7 ;  /* 0x000000031b067223 */ /* 0x040fe20000000007 */
[----:B------:R-:W-:Y:S01]  /*7b10*/  FFMA R7, R27, R2, R8 ;  /* 0x000000021b077223 */ /* 0x000fe20000000008 */
[----:B------:R-:W-:Y:S02]  /*7b20*/  LOP3.LUT R0, R36, 0xffffe000, RZ, 0xc0, !PT ;  /* 0xffffe00024007812 */ /* 0x000fe400078ec0ff */
[----:B------:R-:W-:Y:S01]  /*7b30*/  STS.128 [R70+0x2010], R16 ;  /* 0x0020101046007388 */ /* 0x000fe20000000c00 */
[----:B------:R-:W-:Y:S02]  /*7b40*/  LOP3.LUT R2, R37, 0xffffe000, RZ, 0xc0, !PT ;  /* 0xffffe00025027812 */ /* 0x000fe400078ec0ff */
[----:B------:R-:W-:Y:S01]  /*7b50*/  LOP3.LUT R3, R38, 0xffffe000, RZ, 0xc0, !PT ;  /* 0xffffe00026037812 */ /* 0x000fe200078ec0ff */
[C---:B------:R-:W-:Y:S01]  /*7b60*/  FFMA R8, R27.reuse, R0, R9 ;  /* 0x000000001b087223 */ /* 0x040fe20000000009 */
[----:B------:R-:W-:Y:S01]  /*7b70*/  F2FP.TF32.F32.PACK_B R4, R4 ;  /* 0x00000004ff04723e */ /* 0x000fe200024050ff */
[C---:B------:R-:W-:Y:S01]  /*7b80*/  FFMA R9, R27.reuse, R2, R10 ;  /* 0x000000021b097223 */ /* 0x040fe2000000000a */
[----:B------:R-:W-:Y:S01]  /*7b90*/  F2FP.TF32.F32.PACK_B R5, R5 ;  /* 0x00000005ff05723e */ /* 0x000fe200024050ff */
[C---:B------:R-:W-:Y:S01]  /*7ba0*/  FFMA R10, R27.reuse, R3, R11 ;  /* 0x000000031b0a7223 */ /* 0x040fe2000000000b */
[----:B------:R-:W-:Y:S01]  /*7bb0*/  F2FP.TF32.F32.PACK_B R6, R6 ;  /* 0x00000006ff06723e */ /* 0x000fe200024050ff */
[----:B------:R-:W-:Y:S01]  /*7bc0*/  FFMA R11, R27, R13, R12 ;  /* 0x0000000d1b0b7223 */ /* 0x000fe2000000000c */
[----:B------:R-:W-:Y:S01]  /*7bd0*/  F2FP.TF32.F32.PACK_B R7, R7 ;  /* 0x00000007ff07723e */ /* 0x000fe200024050ff */
[----:B------:R-:W-:Y:S01]  /*7be0*/  IMAD.U32 R0, RZ, RZ, UR50 ;  /* 0x00000032ff007e24 */ /* 0x000fe2000f8e00ff */
[----:B------:R-:W-:Y:S02]  /*7bf0*/  F2FP.TF32.F32.PACK_B R8, R8 ;  /* 0x00000008ff08723e */ /* 0x000fe400024050ff */
[----:B------:R-:W-:Y:S01]  /*7c00*/  F2FP.TF32.F32.PACK_B R9, R9 ;  /* 0x00000009ff09723e */ /* 0x000fe200024050ff */
[----:B------:R3:W-:Y:S01]  /*7c10*/  STS.128 [R69+0x2020], R4 ;  /* 0x0020200445007388 */ /* 0x0007e20000000c00 */
[----:B------:R-:W-:Y:S02]  /*7c20*/  F2FP.TF32.F32.PACK_B R10, R10 ;  /* 0x0000000aff0a723e */ /* 0x000fe400024050ff */
[----:B------:R-:W-:Y:S02]  /*7c30*/  F2FP.TF32.F32.PACK_B R11, R11 ;  /* 0x0000000bff0b723e */ /* 0x000fe400024050ff */
[----:B------:R-:W-:Y:S02]  /*7c40*/  @P6 LEA R0, R0, UR49, 0x3 ;  /* 0x0000003100006c11 */ /* 0x000fe4000f8e18ff */
[----:B------:R-:W-:Y:S01]  /*7c50*/  @P6 SHF.L.U32 R2, RZ, 0x1f, RZ ;  /* 0x0000001fff026819 */ /* 0x000fe200000006ff */
[----:B------:R4:W-:Y:S02]  /*7c60*/  STS.128 [R79+0x2030], R8 ;  /* 0x002030084f007388 */ /* 0x0009e40000000c00 */
[----:B------:R-:W-:Y:S05]  /*7c70*/  @P6 VIADD R0, R0, 0x80 ;  /* 0x0000008000006836 */ /* 0x000fea0000000000 */
[----:B-1----:R-:W-:Y:S01]  /*7c80*/  @P6 PRMT R0, R84, 0x654, R0 ;  /* 0x0000065454006816 */ /* 0x002fe20000000000 */
[----:B------:R-:W-:Y:S01]  /*7c90*/  @!PT LDS RZ, [RZ] ;  /* 0x00000000fffff984 */ /* 0x000fe20000000800 */
[----:B------:R-:W-:Y:S01]  /*7ca0*/  @!PT LDS RZ, [RZ] ;  /* 0x00000000fffff984 */ /* 0x000fe20000000800 */
[----:B------:R-:W-:Y:S01]  /*7cb0*/  @!PT LDS RZ, [RZ] ;  /* 0x00000000fffff984 */ /* 0x000fe20000000800 */
[----:B------:R-:W-:Y:S01]  /*7cc0*/  @!PT LDS RZ, [RZ] ;  /* 0x00000000fffff984 */ /* 0x000fe20000000800 */
[----:B------:R1:W-:Y:S06]  /*7cd0*/  MEMBAR.ALL.CTA ;  /* 0x0000000000007992 */ /* 0x0003ec0000008000 */
[----:B-1----:R-:W1:Y:S01]  /*7ce0*/  FENCE.VIEW.ASYNC.S ;  /* 0x00000000000073c6 */ /* 0x002e620000000000 */
[----:B---3--:R-:W-:Y:S01]  /*7cf0*/  LEA R6, R81, UR49, 0x3 ;  /* 0x0000003151067c11 */ /* 0x008fe2000f8e18ff */
[----:B-1----:R-:W-:Y:S06]  /*7d00*/  BAR.SYNC.DEFER_BLOCKING 0x1, 0x80 ;  /* 0x0042000000007b1d */ /* 0x002fec0000010000 */
[----:B------:R-:W-:Y:S05]  /*7d10*/  @P0 BRA `(.L_x_106) ;  /* 0x0000000000300947 */ /* 0x000fea0003800000 */
[----:B------:R-:W-:Y:S01]  /*7d20*/  R2UR UR10, R75 ;  /* 0x000000004b0a72ca */ /* 0x000fe200000e0000 */
[----:B------:R-:W-:Y:S01]  /*7d30*/  UIADD3 UR4, UP0, UPT, UR54, 0x780, URZ ;  /* 0x0000078036047890 */ /* 0x000fe2000ff1e0ff */
[----:B------:R-:W-:Y:S01]  /*7d40*/  R2UR UR11, R74 ;  /* 0x000000004a0b72ca */ /* 0x000fe200000e0000 */
[----:B------:R-:W-:Y:S01]  /*7d50*/  UIADD3 UR9, UPT, UPT, UR41, 0x10, URZ ;  /* 0x0000001029097890 */ /* 0x000fe2000fffe0ff */
[----:B------:R-:W-:Y:S01]  /*7d60*/  R2UR UR12, R72 ;  /* 0x00000000480c72ca */ /* 0x000fe200000e0000 */
[----:B------:R-:W-:Y:S01]  /*7d70*/  UIADD3 UR8, UPT, UPT, UR49, 0x2200, URZ ;  /* 0x0000220031087890 */ /* 0x000fe2000fffe0ff */
[----:B------:R-:W-:Y:S01]  /*7d80*/  R2UR UR13, R73 ;  /* 0x00000000490d72ca */ /* 0x000fe200000e0000 */
[----:B------:R-:W-:Y:S11]  /*7d90*/  UIADD3.X UR5, UPT, UPT, URZ, UR55, URZ, UP0, !UPT ;  /* 0x00000037ff057290 */ /* 0x000ff600087fe4ff */
[----:B------:R-:W-:Y:S01]  /*7da0*/  @!UPT UIADD3 URZ, UPT, UPT, URZ, URZ, URZ ;  /* 0x000000fffffff290 */ /* 0x000fe2000fffe0ff */
[----:B------:R1:W-:Y:S01]  /*7db0*/  UTMASTG.5D.IM2COL [UR8], [UR4] ;  /* 0x00000008040073b5 */ /* 0x0003e20008060000 */
[----:B------:R0:W-:Y:S01]  /*7dc0*/  UTMACMDFLUSH ;  /* 0x00000000000079b7 */ /* 0x0001e20000000000 */
[----:B-1----:R-:W-:Y:S04]  /*7dd0*/  DEPBAR.LE SB0, 0x1 ;  /* 0x000080400000791a */ /* 0x002fe80000000000 */
.L_x_106:
[----:B------:R-:W-:Y:S05]  /*7de0*/  BSYNC.RECONVERGENT B0 ;  /* 0x0000000000007941 */ /* 0x000fea0003800200 */
.L_x_105:
[----:B------:R-:W-:Y:S01]  /*7df0*/  BAR.SYNC.DEFER_BLOCKING 0x1, 0x80 ;  /* 0x0042000000007b1d */ /* 0x000fe20000010000 */
[----:B------:R-:W-:Y:S04]  /*7e00*/  UIADD3 UR4, UPT, UPT, UR50, 0x1, URZ ;  /* 0x0000000132047890 */ /* 0x000fe8000fffe0ff */
[----:B------:R-:W-:Y:S04]  /*7e10*/  UISETP.NE.AND UP0, UPT, UR4, 0x4, UPT ;  /* 0x000000040400788c */ /* 0x000fe8000bf05270 */
[----:B------:R-:W-:Y:S01]  /*7e20*/  USEL UR42, UR4, URZ, UP0 ;  /* 0x000000ff042a7287 */ /* 0x000fe20008000000 */
[----:B------:R1:W-:Y:S01]  /*7e30*/  @P6 SYNCS.ARRIVE.TRANS64.RED.A1T0 RZ, [R0+URZ], RZ ;  /* 0x000000ff00ff69a7 */ /* 0x0003e200081004ff */
[----:B------:R-:W-:Y:S01]  /*7e40*/  BSSY B1, `(.L_x_107) ;  /* 0x0000017000017945 */ /* 0x000fe20003800000 */
[----:B------:R-:W3:Y:S02]  /*7e50*/  @P6 SYNCS.PHASECHK.TRANS64.TRYWAIT P0, [R6+URZ+0x60], R2 ;  /* 0x00006002060065a7 */ /* 0x000ee400080011ff */
[----:B---3--:R-:W-:Y:S01]  /*7e60*/  @P6 SEL R82, RZ, 0x1, !P0 ;  /* 0x00000001ff526807 */ /* 0x008fe20004000000 */
[----:B-1----:R-:W-:Y:S06]  /*7e70*/  @!P6 BRA `(.L_x_108) ;  /* 0x00000000004ce947 */ /* 0x002fec0003800000 */
        /* <DEDUP_REMOVED lines=9> */
[----:B------:R-:W-:Y:S04]  /*7f10*/  SHF.L.U32 R5, RZ, 0x1f, RZ ;  /* 0x0000001fff057819 */ /* 0x000fe800000006ff */
[----:B------:R-:W1:Y:S02]  /*7f20*/  SYNCS.PHASECHK.TRANS64.TRYWAIT P0, [R6+URZ+0x60], R5 ;  /* 0x00006005060075a7 */ /* 0x000e6400080011ff */
[----:B-1----:R-:W-:Y:S05]  /*7f30*/  @!P0 BRA `(.L_x_111) ;  /* 0x0000004400fc8947 */ /* 0x002fea0003800000 */
.L_x_110:
[----:B------:R-:W-:Y:S05]  /*7f40*/  BSYNC B0 ;  /* 0x0000000000007941 */ /* 0x000fea0003800000 */
.L_x_109:
[----:B------:R-:W-:Y:S02]  /*7f50*/  ISETP.NE.AND P0, PT, R83, RZ, PT ;  /* 0x000000ff5300720c */ /* 0x000fe40003f05270 */
[----:B------:R-:W-:Y:S11]  /*7f60*/  IADD3 R81, PT, PT, R81, 0x1, RZ ;  /* 0x0000000151517810 */ /* 0x000ff60007ffe0ff */
[----:B------:R3:W1:Y:S04]  /*7f70*/  @P0 LDS.128 R44, [R4] ;  /* 0x00000000042c0984 */ /* 0x0006680000000c00 */
[----:B------:R3:W1:Y:S04]  /*7f80*/  @P0 LDS.128 R40, [R3+0x10] ;  /* 0x0000100003280984 */ /* 0x0006680000000c00 */
[----:B------:R3:W1:Y:S04]  /*7f90*/  @P0 LDS.128 R32, [R2+0x20] ;  /* 0x0000200002200984 */ /* 0x0006680000000c00 */
[----:B------:R3:W1:Y:S02]  /*7fa0*/  @P0 LDS.128 R36, [R0+0x30] ;  /* 0x0000300000240984 */ /* 0x0006640000000c00 */
.L_x_108:
[----:B------:R-:W-:Y:S05]  /*7fb0*/  BSYNC B1 ;  /* 0x0000000000017941 */ /* 0x000fea0003800000 */
.L_x_107:
[----:B---3--:R-:W-:Y:S05]  /*7fc0*/  VIADD R0, R25, 0x20 ;  /* 0x0000002019007836 */ /* 0x008fea0000000000 */
[----:B------:R-:W-:Y:S04]  /*7fd0*/  SHF.R.U32.HI R0, RZ, 0x15, R0 ;  /* 0x00000015ff007819 */ /* 0x000fe80000011600 */
[----:B------:R-:W-:Y:S11]  /*7fe0*/  LOP3.LUT P0, RZ, R0, 0x3, R61, 0x48, !PT ;  /* 0x0000000300ff7812 */ /* 0x000ff6000780483d */
[----:B------:R-:W-:Y:S02]  /*7ff0*/  @!UPT UIADD3 URZ, UPT, UPT, URZ, URZ, URZ ;  /* 0x000000fffffff290 */ /* 0x000fe4000fffe0ff */
[----:B------:R-:W-:Y:S05]  /*8000*/  @!P0 BRA `(.L_x_112) ;  /* 0x0000000000408947 */ /* 0x000fea0003800000 */
[----:B------:R-:W1:Y:S01]  /*8010*/  LDCU.64 UR8, c[0x4][0x70] ;  /* 0x01000e00ff0877ac */ /* 0x000e620008000a00 */
[----:B------:R-:W-:Y:S01]  /*8020*/  MOV R3, 0x0 ;  /* 0x0000000000037802 */ /* 0x000fe20000000f00 */
[----:B------:R-:W-:Y:S02]  /*8030*/  HFMA2 R12, -RZ, RZ, 0, 5.9604644775390625e-08 ;  /* 0x00000001ff0c7431 */ /* 0x000fe400000001ff */
[----:B----4-:R-:W-:Y:S02]  /*8040*/  IMAD.MOV.U32 R8, RZ, RZ, 0x192 ;  /* 0x00000192ff087424 */ /* 0x010fe400078e00ff */
[----:B------:R-:W-:Y:S01]  /*8050*/  IMAD.MOV.U32 R13, RZ, RZ, RZ ;  /* 0x000000ffff0d7224 */ /* 0x000fe200078e00ff */
[----:B------:R-:W3:Y:S01]  /*8060*/  LDCU.64 UR6, c[0x4][0x78] ;  /* 0x01000f00ff0677ac */ /* 0x000ee20008000a00 */
[----:B------:R-:W4:Y:S01]  /*8070*/  LDC.64 R2, c[0x4][R3] ;  /* 0x0100000003027b82 */ /* 0x000f220000000a00 */
        /* <DEDUP_REMOVED lines=9> */
.L_x_112:
[----:B-1----:R-:W-:Y:S01]  /*8110*/  LOP3.LUT R3, R44, 0xffffe000, RZ, 0xc0, !PT ;  /* 0xffffe0002c037812 */ /* 0x002fe200078ec0ff */
[----:B------:R-:W-:Y:S05]  /*8120*/  WARPSYNC.ALL ;  /* 0x0000000000007948 */ /* 0x000fea0003800000 */
[----:B------:R-:W-:Y:S01]  /*8130*/  R2UR UR4, R25 ;  /* 0x00000000190472ca */ /* 0x000fe200000e0000 */
[----:B------:R-:W-:Y:S01]  /*8140*/  BSSY.RECONVERGENT B0, `(.L_x_113) ;  /* 0x0000061000007945 */ /* 0x000fe20003800200 */
[----:B------:R-:W-:Y:S02]  /*8150*/  LOP3.LUT R20, R40, 0xffffe000, RZ, 0xc0, !PT ;  /* 0xffffe00028147812 */ /* 0x000fe400078ec0ff */
[----:B------:R-:W-:Y:S02]  /*8160*/  LOP3.LUT R21, R41, 0xffffe000, RZ, 0xc0, !PT ;  /* 0xffffe00029157812 */ /* 0x000fe400078ec0ff */
[----:B------:R-:W-:Y:S02]  /*8170*/  LOP3.LUT R26, R42, 0xffffe000, RZ, 0xc0, !PT ;  /* 0xffffe0002a1a7812 */ /* 0x000fe400078ec0ff */
[----:B------:R-:W-:Y:S02]  /*8180*/  ISETP.NE.AND P6, PT, R78, RZ, PT ;  /* 0x000000ff4e00720c */ /* 0x000fe40003fc5270 */
[----:B------:R-:W-:Y:S03]  /*8190*/  ISETP.NE.AND P0, PT, R59, RZ, PT ;  /* 0x000000ff3b00720c */ /* 0x000fe60003f05270 */
[----:B----4-:R-:W1:Y:S02]  /*81a0*/  LDTM.x16 R4, tmem[UR4+0x20] ;  /* 0x00002004000479ee */ /* 0x010e640008240000 */
[C---:B-1----:R-:W-:Y:S01]  /*81b0*/  FMUL R0, R24.reuse, R4 ;  /* 0x0000000418007220 */ /* 0x042fe20000400000 */
        /* <DEDUP_REMOVED lines=13> */
[C---:B------:R-:W-:Y:S01]  /*8290*/  FFMA R31, R27.reuse, R4, R2 ;  /* 0x000000041b1f7223 */ /* 0x040fe20000000002 */
[C---:B------:R-:W-:Y:S01]  /*82a0*/  FMUL R2, R24.reuse, R9 ;  /* 0x0000000918027220 */ /* 0x040fe20000400000 */
[C---:B------:R-:W-:Y:S01]  /*82b0*/  FMUL R9, R24.reuse, R16 ;  /* 0x0000001018097220 */ /* 0x040fe20000400000 */
[----:B------:R-:W-:Y:S01]  /*82c0*/  F2FP.TF32.F32.PACK_B R30, R30 ;  /* 0x0000001eff1e723e */ /* 0x000fe200024050ff */
[----:B------:R-:W-:Y:S01]  /*82d0*/  FFMA R16, R27, R20, R0 ;  /* 0x000000141b107223 */ /* 0x000fe20000000000 */
[----:B------:R-:W-:Y:S01]  /*82e0*/  LOP3.LUT R0, R43, 0xffffe000, RZ, 0xc0, !PT ;  /* 0xffffe0002b007812 */ /* 0x000fe200078ec0ff */
[C---:B------:R-:W-:Y:S01]  /*82f0*/  FMUL R3, R24.reuse, R10 ;  /* 0x0000000a18037220 */ /* 0x040fe20000400000 */
[----:B------:R-:W-:Y:S01]  /*8300*/  F2FP.TF32.F32.PACK_B R31, R31 ;  /* 0x0000001fff1f723e */ /* 0x000fe200024050ff */
[C---:B------:R-:W-:Y:S01]  /*8310*/  FMUL R4, R24.reuse, R11 ;  /* 0x0000000b18047220 */ /* 0x040fe20000400000 */
[----:B------:R-:W-:Y:S01]  /*8320*/  F2FP.TF32.F32.PACK_B R16, R16 ;  /* 0x00000010ff10723e */ /* 0x000fe200024050ff */
[----:B------:R-:W-:Y:S01]  /*8330*/  FMUL R10, R24, R17 ;  /* 0x00000011180a7220 */ /* 0x000fe20000400000 */
[C---:B------:R-:W-:Y:S01]  /*8340*/  FFMA R17, R27.reuse, R21, R2 ;  /* 0x000000151b117223 */ /* 0x040fe20000000002 */
[----:B------:R-:W-:Y:S01]  /*8350*/  LOP3.LUT R2, R32, 0xffffe000, RZ, 0xc0, !PT ;  /* 0xffffe00020027812 */ /* 0x000fe200078ec0ff */
[----:B------:R1:W-:Y:S01]  /*8360*/  STS.128 [R57+0x4000], R28 ;  /* 0x0040001c39007388 */ /* 0x0003e20000000c00 */
[C---:B------:R-:W-:Y:S01]  /*8370*/  FMUL R11, R24.reuse, R18 ;  /* 0x00000012180b7220 */ /* 0x040fe20000400000 */
[----:B------:R-:W-:Y:S01]  /*8380*/  FFMA R18, R27, R26, R3 ;  /* 0x0000001a1b127223 */ /* 0x000fe20000000003 */
[----:B------:R-:W-:Y:S01]  /*8390*/  LOP3.LUT R3, R33, 0xffffe000, RZ, 0xc0, !PT ;  /* 0xffffe00021037812 */ /* 0x000fe200078ec0ff */
[C---:B------:R-:W-:Y:S01]  /*83a0*/  FMUL R12, R24.reuse, R19 ;  /* 0x00000013180c7220 */ /* 0x040fe20000400000 */
[----:B------:R-:W-:Y:S01]  /*83b0*/  F2FP.TF32.F32.PACK_B R17, R17 ;  /* 0x00000011ff11723e */ /* 0x000fe200024050ff */
[----:B------:R-:W-:Y:S01]  /*83c0*/  FFMA R19, R27, R0, R4 ;  /* 0x000000001b137223 */ /* 0x000fe20000000004 */
[----:B------:R-:W-:Y:S01]  /*83d0*/  F2FP.TF32.F32.PACK_B R18, R18 ;  /* 0x00000012ff12723e */ /* 0x000fe200024050ff */
[----:B------:R-:W-:Y:S01]  /*83e0*/  FMUL R6, R24, R13 ;  /* 0x0000000d18067220 */ /* 0x000fe20000400000 */
[----:B------:R-:W-:Y:S01]  /*83f0*/  LOP3.LUT R13, R34, 0xffffe000, RZ, 0xc0, !PT ;  /* 0xffffe000220d7812 */ /* 0x000fe200078ec0ff */
[C---:B------:R-:W-:Y:S01]  /*8400*/  FMUL R7, R24.reuse, R14 ;  /* 0x0000000e18077220 */ /* 0x040fe20000400000 */
[----:B------:R-:W-:Y:S01]  /*8410*/  LOP3.LUT R14, R35, 0xffffe000, RZ, 0xc0, !PT ;  /* 0xffffe000230e7812 */ /* 0x000fe200078ec0ff */
[----:B------:R-:W-:Y:S01]  /*8420*/  FMUL R8, R24, R15 ;  /* 0x0000000f18087220 */ /* 0x000fe20000400000 */
[----:B------:R-:W-:Y:S01]  /*8430*/  F2FP.TF32.F32.PACK_B R19, R19 ;  /* 0x00000013ff13723e */ /* 0x000fe200024050ff */
[C---:B------:R-:W-:Y:S01]  /*8440*/  FFMA R4, R27.reuse, R2, R5 ;  /* 0x000000021b047223 */ /* 0x040fe20000000005 */
[C---:B------:R-:W-:Y:S01]  /*8450*/  FFMA R5, R27.reuse, R3, R6 ;  /* 0x000000031b057223 */ /* 0x040fe20000000006 */
[C---:B------:R-:W-:Y:S01]  /*8460*/  FFMA R6, R27.reuse, R13, R7 ;  /* 0x0000000d1b067223 */ /* 0x040fe20000000007 */
[----:B------:R-:W-:Y:S01]  /*8470*/  FFMA R7, R27, R14, R8 ;  /* 0x0000000e1b077223 */ /* 0x000fe20000000008 */
[----:B------:R1:W-:Y:S01]  /*8480*/  STS.128 [R70+0x4010], R16 ;  /* 0x0040101046007388 */ /* 0x0003e20000000c00 */
[----:B------:R-:W-:Y:S01]  /*8490*/  LOP3.LUT R0, R36, 0xffffe000, RZ, 0xc0, !PT ;  /* 0xffffe00024007812 */ /* 0x000fe200078ec0ff */
[----:B------:R-:W-:Y:S01]  /*84a0*/  IMAD.U32 R14, RZ, RZ, UR42 ;  /* 0x0000002aff0e7e24 */ /* 0x000fe2000f8e00ff */
[----:B------:R-:W-:Y:S02]  /*84b0*/  LOP3.LUT R2, R37, 0xffffe000, RZ, 0xc0, !PT ;  /* 0xffffe00025027812 */ /* 0x000fe400078ec0ff */
        /* <DEDUP_REMOVED lines=14> */
[----:B------:R-:W-:Y:S02]  /*85a0*/  F2FP.TF32.F32.PACK_B R11, R11 ;  /* 0x0000000bff0b723e */ /* 0x000fe400024050ff */
[----:B------:R-:W-:Y:S02]  /*85b0*/  @P6 LEA R14, R14, UR49, 0x3 ;  /* 0x000000310e0e6c11 */ /* 0x000fe4000f8e18ff */
[----:B------:R-:W-:Y:S01]  /*85c0*/  LEA R0, R81, UR49, 0x3 ;  /* 0x0000003151007c11 */ /* 0x000fe2000f8e18ff */
[----:B------:R1:W-:Y:S01]  /*85d0*/  STS.128 [R79+0x4030], R8 ;  /* 0x004030084f007388 */ /* 0x0003e20000000c00 */
[----:B------:R-:W-:Y:S01]  /*85e0*/  @P6 SHF.L.U32 R2, RZ, 0x1f, RZ ;  /* 0x0000001fff026819 */ /* 0x000fe200000006ff */
[----:B------:R-:W-:Y:S05]  /*85f0*/  @P6 VIADD R14, R14, 0x80 ;  /* 0x000000800e0e6836 */ /* 0x000fea0000000000 */
[----:B------:R-:W-:Y:S01]  /*8600*/  @P6 PRMT R14, R84, 0x654, R14 ;  /* 0x00000654540e6816 */ /* 0x000fe2000000000e */
[----:B------:R-:W-:Y:S01]  /*8610*/  @!PT LDS RZ, [RZ] ;  /* 0x00000000fffff984 */ /* 0x000fe20000000800 */
[----:B------:R-:W-:Y:S01]  /*8620*/  @!PT LDS RZ, [RZ] ;  /* 0x00000000fffff984 */ /* 0x000fe20000000800 */
[----:B------:R-:W-:Y:S01]  /*8630*/  @!PT LDS RZ, [RZ] ;  /* 0x00000000fffff984 */ /* 0x000fe20000000800 */
[----:B------:R-:W-:Y:S01]  /*8640*/  @!PT LDS RZ, [RZ] ;  /* 0x00000000fffff984 */ /* 0x000fe20000000800 */
[----:B------:R3:W-:Y:S06]  /*8650*/  MEMBAR.ALL.CTA ;  /* 0x0000000000007992 */ /* 0x0007ec0000008000 */
[----:B---3--:R-:W3:Y:S02]  /*8660*/  FENCE.VIEW.ASYNC.S ;  /* 0x00000000000073c6 */ /* 0x008ee40000000000 */
[----:B---3--:R-:W-:Y:S06]  /*8670*/  BAR.SYNC.DEFER_BLOCKING 0x1, 0x80 ;  /* 0x0042000000007b1d */ /* 0x008fec0000010000 */
        /* <DEDUP_REMOVED lines=12> */
[----:B---3--:R-:W-:Y:S04]  /*8740*/  DEPBAR.LE SB0, 0x1 ;  /* 0x000080400000791a */ /* 0x008fe80000000000 */
.L_x_114:
[----:B------:R-:W-:Y:S05]  /*8750*/  BSYNC.RECONVERGENT B0 ;  /* 0x0000000000007941 */ /* 0x000fea0003800200 */
.L_x_113:
[----:B------:R-:W-:Y:S01]  /*8760*/  BAR.SYNC.DEFER_BLOCKING 0x1, 0x80 ;  /* 0x0042000000007b1d */ /* 0x000fe20000010000 */
[----:B------:R-:W-:Y:S01]  /*8770*/  UIADD3 UR4, UPT, UPT, UR42, 0x1, URZ ;  /* 0x000000012a047890 */ /* 0x000fe2000fffe0ff */
[----:B------:R-:W-:Y:S03]  /*8780*/  MOV R85, RZ ;  /* 0x000000ff00557202 */ /* 0x000fe60000000f00 */
[----:B------:R-:W-:Y:S04]  /*8790*/  UISETP.NE.AND UP0, UPT, UR4, 0x4, UPT ;  /* 0x000000040400788c */ /* 0x000fe8000bf05270 */
[----:B------:R-:W-:Y:S01]  /*87a0*/  USEL UR40, UR4, URZ, UP0 ;  /* 0x000000ff04287287 */ /* 0x000fe20008000000 */
[----:B------:R3:W-:Y:S01]  /*87b0*/  @P6 SYNCS.ARRIVE.TRANS64.RED.A1T0 RZ, [R14+URZ], RZ ;  /* 0x000000ff0eff69a7 */ /* 0x0007e200081004ff */
[----:B------:R-:W-:Y:S01]  /*87c0*/  BSSY B1, `(.L_x_115) ;  /* 0x000001b000017945 */ /* 0x000fe20003800000 */
[----:B------:R-:W4:Y:S02]  /*87d0*/  @P6 SYNCS.PHASECHK.TRANS64.TRYWAIT P0, [R0+URZ+0x60], R2 ;  /* 0x00006002000065a7 */ /* 0x000f2400080011ff */
[----:B----4-:R-:W-:Y:S01]  /*87e0*/  @P6 SEL R82, RZ, 0x1, !P0 ;  /* 0x00000001ff526807 */ /* 0x010fe20004000000 */
[----:B---3--:R-:W-:Y:S06]  /*87f0*/  @!P6 BRA `(.L_x_116) ;  /* 0x00000000005ce947 */ /* 0x008fec0003800000 */
[----:B------:R-:W-:Y:S01]  /*8800*/  ISETP.NE.AND P0, PT, R82, RZ, PT ;  /* 0x000000ff5200720c */ /* 0x000fe20003f05270 */
[----:B------:R-:W-:Y:S01]  /*8810*/  BSSY B0, `(.L_x_117) ;  /* 0x000000b000007945 */ /* 0x000fe20003800000 */
[----:B------:R-:W-:Y:S11]  /*8820*/  ISETP.NE.AND P1, PT, R83, RZ, PT ;  /* 0x000000ff5300720c */ /* 0x000ff60003f25270 */
[----:B------:R-:W-:Y:S02]  /*8830*/  @!UPT UIADD3 URZ, UPT, UPT, URZ, URZ, URZ ;  /* 0x000000fffffff290 */ /* 0x000fe4000fffe0ff */
[C---:B-1----:R-:W-:Y:S01]  /*8840*/  @P1 IMAD R5, R81.reuse, 0x2000, R57 ;  /* 0x0000200051051824 */ /* 0x042fe200078e0239 */
[C---:B------:R-:W-:Y:S01]  /*8850*/  @P1 LEA R3, R81.reuse, R69, 0xd ;  /* 0x0000004551031211 */ /* 0x040fe200078e68ff */
[C---:B------:R-:W-:Y:S02]  /*8860*/  @P1 IMAD R4, R81.reuse, 0x2000, R70 ;  /* 0x0000200051041824 */ /* 0x040fe400078e0246 */
[----:B------:R-:W-:Y:S01]  /*8870*/  @P1 IMAD R2, R81, 0x2000, R79 ;  /* 0x0000200051021824 */ /* 0x000fe200078e024f */
[----:B------:R-:W-:Y:S06]  /*8880*/  @P0 BRA `(.L_x_118) ;  /* 0x00000000000c0947 */ /* 0x000fec0003800000 */
[----:B------:R-:W-:Y:S04]  /*8890*/  SHF.L.U32 R6, RZ, 0x1f, RZ ;  /* 0x0000001fff067819 */ /* 0x000fe800000006ff */
[----:B------:R-:W1:Y:S02]  /*88a0*/  SYNCS.PHASECHK.TRANS64.TRYWAIT P0, [R0+URZ+0x60], R6 ;  /* 0x00006006000075a7 */ /* 0x000e6400080011ff */
[----:B-1----:R-:W-:Y:S05]  /*88b0*/  @!P0 BRA `(.L_x_119) ;  /* 0x0000003c00b08947 */ /* 0x002fea0003800000 */
.L_x_118:
[----:B------:R-:W-:Y:S05]  /*88c0*/  BSYNC B0 ;  /* 0x0000000000007941 */ /* 0x000fea0003800000 */
.L_x_117:
[----:B------:R-:W-:Y:S01]  /*88d0*/  ISETP.NE.AND P0, PT, R83, RZ, PT ;  /* 0x000000ff5300720c */ /* 0x000fe20003f05270 */
[----:B------:R-:W-:Y:S11]  /*88e0*/  VIADD R81, R81, 0x1 ;  /* 0x0000000151517836 */ /* 0x000ff60000000000 */
[----:B------:R-:W-:Y:S01]  /*88f0*/  @!UPT UIADD3 URZ, UPT, UPT, URZ, URZ, URZ ;  /* 0x000000fffffff290 */ /* 0x000fe2000fffe0ff */
[----:B------:R3:W4:Y:S04]  /*8900*/  @P0 LDS.128 R44, [R5] ;  /* 0x00000000052c0984 */ /* 0x0007280000000c00 */
[----:B------:R3:W1:Y:S04]  /*8910*/  @P0 LDS.128 R40, [R4+0x10] ;  /* 0x0000100004280984 */ /* 0x0006680000000c00 */
[----:B------:R3:W1:Y:S04]  /*8920*/  @P0 LDS.128 R32, [R3+0x20] ;  /* 0x0000200003200984 */ /* 0x0006680000000c00 */
[----:B------:R3:W1:Y:S01]  /*8930*/  @P0 LDS.128 R36, [R2+0x30] ;  /* 0x0000300002240984 */ /* 0x0006620000000c00 */
[C---:B------:R-:W-:Y:S04]  /*8940*/  ISETP.NE.AND P0, PT, R81.reuse, 0x4, PT ;  /* 0x000000045100780c */ /* 0x040fe80003f05270 */
[----:B------:R-:W-:Y:S02]  /*8950*/  SEL R81, R81, RZ, P0 ;  /* 0x000000ff51517207 */ /* 0x000fe40000000000 */
[----:B------:R-:W-:Y:S02]  /*8960*/  SEL R85, RZ, 0x1, P0 ;  /* 0x00000001ff557807 */ /* 0x000fe40000000000 */
.L_x_116:
[----:B------:R-:W-:Y:S05]  /*8970*/  BSYNC B1 ;  /* 0x0000000000017941 */ /* 0x000fea0003800000 */
.L_x_115:
        /* <DEDUP_REMOVED lines=21> */
.L_x_120:
[----:B---34-:R-:W-:Y:S01]  /*8ad0*/  LOP3.LUT R3, R44, 0xffffe000, RZ, 0xc0, !PT ;  /* 0xffffe0002c037812 */ /* 0x018fe200078ec0ff */
        /* <DEDUP_REMOVED lines=8> */
[----:B------:R-:W1:Y:S02]  /*8b60*/  LDTM.x16 R4, tmem[UR4+0x30] ;  /* 0x00003004000479ee */ /* 0x000e640008240000 */
        /* <DEDUP_REMOVED lines=27> */
[----:B------:R-:W-:Y:S01]  /*8d20*/  STS.128 [R57+0x6000], R28 ;  /* 0x0060001c39007388 */ /* 0x000fe20000000c00 */
        /* <DEDUP_REMOVED lines=17> */
[----:B------:R-:W-:Y:S01]  /*8e40*/  STS.128 [R70+0x6010], R16 ;  /* 0x0060101046007388 */ /* 0x000fe20000000c00 */
        /* <DEDUP_REMOVED lines=19> */
[----:B------:R-:W-:Y:S01]  /*8f80*/  @P6 SHF.L.U32 R0, R85, 0x1f, RZ ;  /* 0x0000001f55006819 */ /* 0x000fe200000006ff */
[----:B------:R3:W-:Y:S02]  /*8f90*/  STS.128 [R79+0x6030], R8 ;  /* 0x006030084f007388 */ /* 0x0007e40000000c00 */
[----:B------:R-:W-:Y:S05]  /*8fa0*/  @P6 VIADD R14, R14, 0x80 ;  /* 0x000000800e0e6836 */ /* 0x000fea0000000000 */
[----:B------:R-:W-:Y:S01]  /*8fb0*/  @P6 PRMT R14, R84, 0x654, R14 ;  /* 0x00000654540e6816 */ /* 0x000fe2000000000e */
[----:B------:R-:W-:Y:S01]  /*8fc0*/  @!PT LDS RZ, [RZ] ;  /* 0x00000000fffff984 */ /* 0x000fe20000000800 */
[----:B------:R-:W-:Y:S01]  /*8fd0*/  @!PT LDS RZ, [RZ] ;  /* 0x00000000fffff984 */ /* 0x000fe20000000800 */
[----:B------:R-:W-:Y:S01]  /*8fe0*/  @!PT LDS RZ, [RZ] ;  /* 0x00000000fffff984 */ /* 0x000fe20000000800 */
[----:B------:R-:W-:Y:S01]  /*8ff0*/  @!PT LDS RZ, [RZ] ;  /* 0x00000000fffff984 */ /* 0x000fe20000000800 */
[----:B------:R4:W-:Y:S06]  /*9000*/  MEMBAR.ALL.CTA ;  /* 0x0000000000007992 */ /* 0x0009ec0000008000 */
[----:B----4-:R-:W4:Y:S01]  /*9010*/  FENCE.VIEW.ASYNC.S ;  /* 0x00000000000073c6 */ /* 0x010f220000000000 */
[----:B-1----:R-:W-:Y:S01]  /*9020*/  LEA R6, R81, UR49, 0x3 ;  /* 0x0000003151067c11 */ /* 0x002fe2000f8e18ff */
[----:B----4-:R-:W-:Y:S06]  /*9030*/  BAR.SYNC.DEFER_BLOCKING 0x1, 0x80 ;  /* 0x0042000000007b1d */ /* 0x010fec0000010000 */
        /* <DEDUP_REMOVED lines=13> */
.L_x_122:
[----:B------:R-:W-:Y:S05]  /*9110*/  BSYNC.RECONVERGENT B0 ;  /* 0x0000000000007941 */ /* 0x000fea0003800200 */
.L_x_121:
[----:B------:R-:W-:Y:S01]  /*9120*/  BAR.SYNC.DEFER_BLOCKING 0x1, 0x80 ;  /* 0x0042000000007b1d */ /* 0x000fe20000010000 */
[----:B------:R-:W-:Y:S04]  /*9130*/  UIADD3 UR4, UPT, UPT, UR40, 0x1, URZ ;  /* 0x0000000128047890 */ /* 0x000fe8000fffe0ff */
[----:B------:R-:W-:Y:S04]  /*9140*/  UISETP.NE.AND UP0, UPT, UR4, 0x4, UPT ;  /* 0x000000040400788c */ /* 0x000fe8000bf05270 */
[----:B------:R-:W-:Y:S01]  /*9150*/  USEL UR43, UR4, URZ, UP0 ;  /* 0x000000ff042b7287 */ /* 0x000fe20008000000 */
[----:B------:R1:W-:Y:S01]  /*9160*/  @P6 SYNCS.ARRIVE.TRANS64.RED.A1T0 RZ, [R14+URZ], RZ ;  /* 0x000000ff0eff69a7 */ /* 0x0003e200081004ff */
[----:B------:R-:W-:Y:S01]  /*9170*/  BSSY B1, `(.L_x_123) ;  /* 0x000001c000017945 */ /* 0x000fe20003800000 */
[----:B------:R-:W4:Y:S02]  /*9180*/  @P6 SYNCS.PHASECHK.TRANS64.TRYWAIT P0, [R6+URZ+0x60], R0 ;  /* 0x00006000060065a7 */ /* 0x000f2400080011ff */
[----:B----4-:R-:W-:Y:S01]  /*9190*/  @P6 SEL R82, RZ, 0x1, !P0 ;  /* 0x00000001ff526807 */ /* 0x010fe20004000000 */
        /* <DEDUP_REMOVED lines=10> */
[----:B------:R-:W-:Y:S04]  /*9240*/  SHF.L.U32 R5, R85, 0x1f, RZ ;  /* 0x0000001f55057819 */ /* 0x000fe800000006ff */
[----:B------:R-:W1:Y:S02]  /*9250*/  SYNCS.PHASECHK.TRANS64.TRYWAIT P0, [R6+URZ+0x60], R5 ;  /* 0x00006005060075a7 */ /* 0x000e6400080011ff */
[----:B-1----:R-:W-:Y:S05]  /*9260*/  @!P0 BRA `(.L_x_127) ;  /* 0x0000003400588947 */ /* 0x002fea0003800000 */
.L_x_126:
[----:B------:R-:W-:Y:S05]  /*9270*/  BSYNC B0 ;  /* 0x0000000000007941 */ /* 0x000fea0003800000 */
.L_x_125:
[----:B------:R-:W-:Y:S01]  /*9280*/  ISETP.NE.AND P0, PT, R83, RZ, PT ;  /* 0x000000ff5300720c */ /* 0x000fe20003f05270 */
[----:B------:R-:W-:Y:S11]  /*9290*/  VIADD R81, R81, 0x1 ;  /* 0x0000000151517836 */ /* 0x000ff60000000000 */
[----:B------:R-:W-:Y:S01]  /*92a0*/  @!UPT UIADD3 URZ, UPT, UPT, URZ, URZ, URZ ;  /* 0x000000fffffff290 */ /* 0x000fe2000fffe0ff */
[----:B------:R-:W4:Y:S04]  /*92b0*/  @P0 LDS.128 R44, [R4] ;  /* 0x00000000042c0984 */ /* 0x000f280000000c00 */
[----:B------:R-:W1:Y:S04]  /*92c0*/  @P0 LDS.128 R40, [R3+0x10] ;  /* 0x0000100003280984 */ /* 0x000e680000000c00 */
[----:B------:R-:W1:Y:S04]  /*92d0*/  @P0 LDS.128 R32, [R2+0x20] ;  /* 0x0000200002200984 */ /* 0x000e680000000c00 */
[----:B------:R5:W1:Y:S01]  /*92e0*/  @P0 LDS.128 R36, [R0+0x30] ;  /* 0x0000300000240984 */ /* 0x000a620000000c00 */
[C---:B------:R-:W-:Y:S04]  /*92f0*/  ISETP.NE.AND P0, PT, R81.reuse, 0x4, PT ;  /* 0x000000045100780c */ /* 0x040fe80003f05270 */
[----:B------:R-:W-:Y:S02]  /*9300*/  SEL R81, R81, RZ, P0 ;  /* 0x000000ff51517207 */ /* 0x000fe40000000000 */
[----:B-----5:R-:W-:Y:S04]  /*9310*/  SEL R0, RZ, 0x1, P0 ;  /* 0x00000001ff007807 */ /* 0x020fe80000000000 */
[----:B------:R-:W-:Y:S02]  /*9320*/  LOP3.LUT R85, R85, R0, RZ, 0x3c, !PT ;  /* 0x0000000055557212 */ /* 0x000fe400078e3cff */
.L_x_124:
[----:B------:R-:W-:Y:S05]  /*9330*/  BSYNC B1 ;  /* 0x0000000000017941 */ /* 0x000fea0003800000 */
.L_x_123:
[----:B------:R-:W-:Y:S05]  /*9340*/  VIADD R0, R25, 0x40 ;  /* 0x0000004019007836 */ /* 0x000fea0000000000 */
[----:B------:R-:W-:Y:S04]  /*9350*/  SHF.R.U32.HI R0, RZ, 0x15, R0 ;  /* 0x00000015ff007819 */ /* 0x000fe80000011600 */
[----:B------:R-:W-:Y:S11]  /*9360*/  LOP3.LUT P0, RZ, R0, 0x3, R61, 0x48, !PT ;  /* 0x0000000300ff7812 */ /* 0x000ff6000780483d */
[----:B------:R-:W-:Y:S02]  /*9370*/  @!UPT UIADD3 URZ, UPT, UPT, URZ, URZ, URZ ;  /* 0x000000fffffff290 */ /* 0x000fe4000fffe0ff */
[----:B------:R-:W-:Y:S05]  /*9380*/  @!P0 BRA `(.L_x_128) ;  /* 0x0000000000408947 */ /* 0x000fea0003800000 */
[----:B------:R-:W1:Y:S01]  /*9390*/  LDCU.64 UR8, c[0x4][0x70] ;  /* 0x01000e00ff0877ac */ /* 0x000e620008000a00 */
[----:B------:R-:W-:Y:S01]  /*93a0*/  MOV R3, 0x0 ;  /* 0x0000000000037802 */ /* 0x000fe20000000f00 */
[----:B------:R-:W-:Y:S02]  /*93b0*/  HFMA2 R12, -RZ, RZ, 0, 5.9604644775390625e-08 ;  /* 0x00000001ff0c7431 */ /* 0x000fe400000001ff */
[----:B---3--:R-:W-:Y:S02]  /*93c0*/  IMAD.MOV.U32 R8, RZ, RZ, 0x192 ;  /* 0x00000192ff087424 */ /* 0x008fe400078e00ff */
        /* <DEDUP_REMOVED lines=12> */
.L_x_128:
[----:B----4-:R-:W-:Y:S01]  /*9490*/  LOP3.LUT R3, R44, 0xffffe000, RZ, 0xc0, !PT ;  /* 0xffffe0002c037812 */ /* 0x010fe200078ec0ff */
[----:B------:R-:W-:Y:S05]  /*94a0*/  WARPSYNC.ALL ;  /* 0x0000000000007948 */ /* 0x000fea0003800000 */
[----:B------:R-:W-:Y:S01]  /*94b0*/  R2UR UR4, R25 ;  /* 0x00000000190472ca */ /* 0x000fe200000e0000 */
[----:B------:R-:W-:Y:S01]  /*94c0*/  BSSY.RECONVERGENT B0, `(.L_x_129) ;  /* 0x0000063000007945 */ /* 0x000fe20003800200 */
[----:B-1----:R-:W-:Y:S02]  /*94d0*/  LOP3.LUT R20, R40, 0xffffe000, RZ, 0xc0, !PT ;  /* 0xffffe00028147812 */ /* 0x002fe400078ec0ff */
[----:B------:R-:W-:Y:S02]  /*94e0*/  LOP3.LUT R21, R41, 0xffffe000, RZ, 0xc0, !PT ;  /* 0xffffe00029157812 */ /* 0x000fe400078ec0ff */
[----:B------:R-:W-:Y:S02]  /*94f0*/  LOP3.LUT R26, R42, 0xffffe000, RZ, 0xc0, !PT ;  /* 0xffffe0002a1a7812 */ /* 0x000fe400078ec0ff */
[----:B------:R-:W-:Y:S02]  /*9500*/  ISETP.NE.AND P6, PT, R78, RZ, PT ;  /* 0x000000ff4e00720c */ /* 0x000fe40003fc5270 */
[----:B------:R-:W-:Y:S03]  /*9510*/  ISETP.NE.AND P0, PT, R59, RZ, PT ;  /* 0x000000ff3b00720c */ /* 0x000fe60003f05270 */
[----:B---3--:R-:W1:Y:S02]  /*9520*/  LDTM.x16 R4, tmem[UR4+0x40] ;  /* 0x00004004000479ee */ /* 0x008e640008240000 */
        /* <DEDUP_REMOVED lines=27> */
[----:B------:R-:W-:Y:S01]  /*96e0*/  STS.128 [R57], R28 ;  /* 0x0000001c39007388 */ /* 0x000fe20000000c00 */
        /* <DEDUP_REMOVED lines=50> */
[----:B------:R-:W-:Y:S01]  /*9a10*/  UIADD3 UR4, UPT, UPT, UR49, 0x200, URZ ;  /* 0x0000020031047890 */ /* 0x000fe2000fffe0ff */
[----:B------:R-:W-:Y:S01]  /*9a20*/  R2UR UR10, R75 ;  /* 0x000000004b0a72ca */ /* 0x000fe200000e0000 */
[----:B------:R-:W-:Y:S01]  /*9a30*/  UIADD3 UR9, UPT, UPT, UR41, 0x40, URZ ;  /* 0x0000004029097890 */ /* 0x000fe2000fffe0ff */
        /* <DEDUP_REMOVED lines=10> */
[----:B-1----:R-:W-:Y:S04]  /*9ae0*/  DEPBAR.LE SB0, 0x1 ;  /* 0x000080400000791a */ /* 0x002fe80000000000 */
.L_x_130:
[----:B------:R-:W-:Y:S05]  /*9af0*/  BSYNC.RECONVERGENT B0 ;  /* 0x0000000000007941 */ /* 0x000fea0003800200 */
.L_x_129:
        /* <DEDUP_REMOVED lines=21> */
.L_x_134:
[----:B------:R-:W-:Y:S05]  /*9c50*/  BSYNC B0 ;  /* 0x0000000000007941 */ /* 0x000fea0003800000 */
.L_x_133:
        /* <DEDUP_REMOVED lines=11> */
.L_x_132:
[----:B------:R-:W-:Y:S05]  /*9d10*/  BSYNC B1 ;  /* 0x0000000000017941 */ /* 0x000fea0003800000 */
.L_x_131:
        /* <DEDUP_REMOVED lines=21> */
.L_x_136:
        /* <DEDUP_REMOVED lines=100> */
.L_x_138:
[----:B------:R-:W-:Y:S05]  /*a4b0*/  BSYNC.RECONVERGENT B0 ;  /* 0x0000000000007941 */ /* 0x000fea0003800200 */
.L_x_137:
        /* <DEDUP_REMOVED lines=21> */
.L_x_142:
[----:B------:R-:W-:Y:S05]  /*a610*/  BSYNC B0 ;  /* 0x0000000000007941 */ /* 0x000fea0003800000 */
.L_x_141:
        /* <DEDUP_REMOVED lines=11> */
.L_x_140:
[----:B------:R-:W-:Y:S05]  /*a6d0*/  BSYNC B1 ;  /* 0x0000000000017941 */ /* 0x000fea0003800000 */
.L_x_139:
        /* <DEDUP_REMOVED lines=21> */
.L_x_144:
        /* <DEDUP_REMOVED lines=77> */
[----:B------:R-:W-:Y:S01]  /*ad00*/  @P6 SHF.L.U32 R2, R85, 0x1f, RZ ;  /* 0x0000001f55026819 */ /* 0x000fe200000006ff */
        /* <DEDUP_REMOVED lines=22> */
.L_x_146:
[----:B------:R-:W-:Y:S05]  /*ae70*/  BSYNC.RECONVERGENT B0 ;  /* 0x0000000000007941 */ /* 0x000fea0003800200 */
.L_x_145:
        /* <DEDUP_REMOVED lines=18> */
[----:B------:R-:W-:Y:S04]  /*afa0*/  SHF.L.U32 R85, R85, 0x1f, RZ ;  /* 0x0000001f55557819 */ /* 0x000fe800000006ff */
[----:B------:R-:W1:Y:S02]  /*afb0*/  SYNCS.PHASECHK.TRANS64.TRYWAIT P0, [R0+URZ+0x60], R85 ;  /* 0x00006055000075a7 */ /* 0x000e6400080011ff */
[----:B-1----:R-:W-:Y:S05]  /*afc0*/  @!P0 BRA `(.L_x_151) ;  /* 0x00000018003c8947 */ /* 0x002fea0003800000 */
.L_x_150:
[----:B------:R-:W-:Y:S05]  /*afd0*/  BSYNC B0 ;  /* 0x0000000000007941 */ /* 0x000fea0003800000 */
.L_x_149:
[----:B------:R-:W-:Y:S11]  /*afe0*/  ISETP.NE.AND P0, PT, R83, RZ, PT ;  /* 0x000000ff5300720c */ /* 0x000ff60003f05270 */
[----:B------:R-:W-:Y:S02]  /*aff0*/  @!UPT UIADD3 URZ, UPT, UPT, URZ, URZ, URZ ;  /* 0x000000fffffff290 */ /* 0x000fe4000fffe0ff */
[----:B------:R3:W4:Y:S04]  /*b000*/  @P0 LDS.128 R44, [R4] ;  /* 0x00000000042c0984 */ /* 0x0007280000000c00 */
[----:B------:R3:W1:Y:S04]  /*b010*/  @P0 LDS.128 R40, [R3+0x10] ;  /* 0x0000100003280984 */ /* 0x0006680000000c00 */
[----:B------:R3:W1:Y:S04]  /*b020*/  @P0 LDS.128 R32, [R2+0x20] ;  /* 0x0000200002200984 */ /* 0x0006680000000c00 */
[----:B------:R3:W1:Y:S02]  /*b030*/  @P0 LDS.128 R36, [R81+0x30] ;  /* 0x0000300051240984 */ /* 0x0006640000000c00 */
.L_x_148:
[----:B------:R-:W-:Y:S05]  /*b040*/  BSYNC B1 ;  /* 0x0000000000017941 */ /* 0x000fea0003800000 */
.L_x_147:
        /* <DEDUP_REMOVED lines=21> */
.L_x_152:
[----:B------:R-:W-:Y:S01]  /*b1a0*/  ISETP.NE.AND P0, PT, R59, RZ, PT ;  /* 0x000000ff3b00720c */ /* 0x000fe20003f05270 */
[----:B------:R-:W-:Y:S05]  /*b1b0*/  WARPSYNC.ALL ;  /* 0x0000000000007948 */ /* 0x000fea0003800000 */
[----:B------:R-:W-:Y:S01]  /*b1c0*/  R2UR UR4, R25 ;  /* 0x00000000190472ca */ /* 0x000fe200000e0000 */
[----:B------:R-:W1:Y:S01]  /*b1d0*/  S2UR UR5, SR_CgaCtaId ;  /* 0x00000000000579c3 */ /* 0x000e620000008800 */
[----:B----4-:R-:W-:Y:S01]  /*b1e0*/  LOP3.LUT R0, R44, 0xffffe000, RZ, 0xc0, !PT ;  /* 0xffffe0002c007812 */ /* 0x010fe200078ec0ff */
[----:B------:R-:W-:Y:S01]  /*b1f0*/  BSSY.RECONVERGENT B0, `(.L_x_153) ;  /* 0x000005e000007945 */ /* 0x000fe20003800200 */
[----:B---3--:R-:W-:Y:S02]  /*b200*/  LOP3.LUT R2, R45, 0xffffe000, RZ, 0xc0, !PT ;  /* 0xffffe0002d027812 */ /* 0x008fe400078ec0ff */
[----:B------:R-:W-:Y:S02]  /*b210*/  LOP3.LUT R3, R46, 0xffffe000, RZ, 0xc0, !PT ;  /* 0xffffe0002e037812 */ /* 0x000fe400078ec0ff */
[----:B------:R-:W-:Y:S02]  /*b220*/  LOP3.LUT R20, R47, 0xffffe000, RZ, 0xc0, !PT ;  /* 0xffffe0002f147812 */ /* 0x000fe400078ec0ff */
[----:B------:R-:W-:Y:S02]  /*b230*/  LOP3.LUT R21, R40, 0xffffe000, RZ, 0xc0, !PT ;  /* 0xffffe00028157812 */ /* 0x000fe400078ec0ff */
[----:B------:R-:W-:Y:S01]  /*b240*/  LOP3.LUT R25, R41, 0xffffe000, RZ, 0xc0, !PT ;  /* 0xffffe00029197812 */ /* 0x000fe200078ec0ff */
[----:B------:R-:W3:Y:S01]  /*b250*/  LDTM.x16 R4, tmem[UR4+0x70] ;  /* 0x00007004000479ee */ /* 0x000ee20008240000 */
[----:B------:R-:W-:Y:S01]  /*b260*/  R2UR UR4, R80 ;  /* 0x00000000500472ca */ /* 0x000fe200000e0000 */
[----:B------:R-:W-:Y:S01]  /*b270*/  NOP ;  /* 0x0000000000007918 */ /* 0x000fe20000000000 */
[----:B------:R-:W-:Y:S02]  /*b280*/  LOP3.LUT R26, R42, 0xffffe000, RZ, 0xc0, !PT ;  /* 0xffffe0002a1a7812 */ /* 0x000fe400078ec0ff */
[----:B------:R-:W-:Y:S02]  /*b290*/  LOP3.LUT R28, R43, 0xffffe000, RZ, 0xc0, !PT ;  /* 0xffffe0002b1c7812 */ /* 0x000fe400078ec0ff */
[----:B------:R-:W-:Y:S02]  /*b2a0*/  LOP3.LUT R29, R32, 0xffffe000, RZ, 0xc0, !PT ;  /* 0xffffe000201d7812 */ /* 0x000fe400078ec0ff */
[----:B------:R-:W-:Y:S02]  /*b2b0*/  LOP3.LUT R30, R33, 0xffffe000, RZ, 0xc0, !PT ;  /* 0xffffe000211e7812 */ /* 0x000fe400078ec0ff */
[----:B------:R-:W-:Y:S02]  /*b2c0*/  LOP3.LUT R31, R34, 0xffffe000, RZ, 0xc0, !PT ;  /* 0xffffe000221f7812 */ /* 0x000fe400078ec0ff */
[----:B------:R-:W-:Y:S01]  /*b2d0*/  LOP3.LUT R32, R35, 0xffffe000, RZ, 0xc0, !PT ;  /* 0xffffe00023207812 */ /* 0x000fe200078ec0ff */
[----:B------:R-:W-:Y:S01]  /*b2e0*/  UIADD3 UR4, UPT, UPT, UR4, 0xd0, URZ ;  /* 0x000000d004047890 */ /* 0x000fe2000fffe0ff */
[----:B------:R-:W-:Y:S02]  /*b2f0*/  LOP3.LUT R33, R36, 0xffffe000, RZ, 0xc0, !PT ;  /* 0xffffe00024217812 */ /* 0x000fe400078ec0ff */
[----:B------:R-:W-:Y:S02]  /*b300*/  LOP3.LUT R34, R37, 0xffffe000, RZ, 0xc0, !PT ;  /* 0xffffe00025227812 */ /* 0x000fe400078ec0ff */
[----:B------:R-:W-:Y:S02]  /*b310*/  LOP3.LUT R35, R38, 0xffffe000, RZ, 0xc0, !PT ;  /* 0xffffe00026237812 */ /* 0x000fe400078ec0ff */
[----:B------:R-:W-:Y:S01]  /*b320*/  LOP3.LUT R36, R39, 0xffffe000, RZ, 0xc0, !PT ;  /* 0xffffe00027247812 */ /* 0x000fe200078ec0ff */
[C---:B---3--:R-:W-:Y:S01]  /*b330*/  FMUL R4, R24.reuse, R4 ;  /* 0x0000000418047220 */ /* 0x048fe20000400000 */
[C---:B------:R-:W-:Y:S01]  /*b340*/  FMUL R5, R24.reuse, R5 ;  /* 0x0000000518057220 */ /* 0x040fe20000400000 */
[C---:B------:R-:W-:Y:S01]  /*b350*/  FMUL R6, R24.reuse, R6 ;  /* 0x0000000618067220 */ /* 0x040fe20000400000 */
[C---:B------:R-:W-:Y:S01]  /*b360*/  FMUL R7, R24.reuse, R7 ;  /* 0x0000000718077220 */ /* 0x040fe20000400000 */
[C---:B------:R-:W-:Y:S01]  /*b370*/  FFMA R4, R27.reuse, R0, R4 ;  /* 0x000000001b047223 */ /* 0x040fe20000000004 */
[C---:B------:R-:W-:Y:S01]  /*b380*/  FFMA R5, R27.reuse, R2, R5 ;  /* 0x000000021b057223 */ /* 0x040fe20000000005 */
[C---:B------:R-:W-:Y:S01]  /*b390*/  FFMA R6, R27.reuse, R3, R6 ;  /* 0x000000031b067223 */ /* 0x040fe20000000006 */
[C---:B------:R-:W-:Y:S01]  /*b3a0*/  FFMA R7, R27.reuse, R20, R7 ;  /* 0x000000141b077223 */ /* 0x040fe20000000007 */
[----:B-1----:R-:W-:Y:S01]  /*b3b0*/  UPRMT UR4, UR5, 0x654, UR4 ;  /* 0x0000065405047896 */ /* 0x002fe20008000004 */
[C---:B------:R-:W-:Y:S01]  /*b3c0*/  FMUL R8, R24.reuse, R8 ;  /* 0x0000000818087220 */ /* 0x040fe20000400000 */
[C---:B------:R-:W-:Y:S01]  /*b3d0*/  FMUL R9, R24.reuse, R9 ;  /* 0x0000000918097220 */ /* 0x040fe20000400000 */
[C---:B------:R-:W-:Y:S01]  /*b3e0*/  FMUL R10, R24.reuse, R10 ;  /* 0x0000000a180a7220 */ /* 0x040fe20000400000 */
[C---:B------:R-:W-:Y:S01]  /*b3f0*/  FMUL R11, R24.reuse, R11 ;  /* 0x0000000b180b7220 */ /* 0x040fe20000400000 */
[----:B------:R-:W-:Y:S01]  /*b400*/  F2FP.TF32.F32.PACK_B R4, R4 ;  /* 0x00000004ff04723e */ /* 0x000fe200024050ff */
[C---:B------:R-:W-:Y:S01]  /*b410*/  FFMA R8, R27.reuse, R21, R8 ;  /* 0x000000151b087223 */ /* 0x040fe20000000008 */
[----:B------:R-:W-:Y:S01]  /*b420*/  F2FP.TF32.F32.PACK_B R5, R5 ;  /* 0x00000005ff05723e */ /* 0x000fe200024050ff */
[C---:B------:R-:W-:Y:S01]  /*b430*/  FFMA R9, R27.reuse, R25, R9 ;  /* 0x000000191b097223 */ /* 0x040fe20000000009 */
[----:B------:R-:W-:Y:S01]  /*b440*/  F2FP.TF32.F32.PACK_B R6, R6 ;  /* 0x00000006ff06723e */ /* 0x000fe200024050ff */
[C---:B------:R-:W-:Y:S01]  /*b450*/  FFMA R10, R27.reuse, R26, R10 ;  /* 0x0000001a1b0a7223 */ /* 0x040fe2000000000a */
[----:B------:R-:W-:Y:S01]  /*b460*/  F2FP.TF32.F32.PACK_B R7, R7 ;  /* 0x00000007ff07723e */ /* 0x000fe200024050ff */
[C---:B------:R-:W-:Y:S01]  /*b470*/  FFMA R11, R27.reuse, R28, R11 ;  /* 0x0000001c1b0b7223 */ /* 0x040fe2000000000b */
[C---:B------:R-:W-:Y:S01]  /*b480*/  FMUL R12, R24.reuse, R12 ;  /* 0x0000000c180c7220 */ /* 0x040fe20000400000 */
[----:B------:R-:W-:Y:S01]  /*b490*/  SYNCS.ARRIVE.TRANS64.RED.A1T0 RZ, [UR4], RZ ;  /* 0x000000ffffff79a7 */ /* 0x000fe20008100404 */
[----:B------:R-:W-:Y:S01]  /*b4a0*/  F2FP.TF32.F32.PACK_B R8, R8 ;  /* 0x00000008ff08723e */ /* 0x000fe200024050ff */
[----:B------:R1:W-:Y:S01]  /*b4b0*/  STS.128 [R57+0x6000], R4 ;  /* 0x0060000439007388 */ /* 0x0003e20000000c00 */
        /* <DEDUP_REMOVED lines=9> */
[C---:B------:R-:W-:Y:S01]  /*b550*/  FFMA R15, R27.reuse, R32, R15 ;  /* 0x000000201b0f7223 */ /* 0x040fe2000000000f */
[C---:B------:R-:W-:Y:S01]  /*b560*/  FMUL R16, R24.reuse, R16 ;  /* 0x0000001018107220 */ /* 0x040fe20000400000 */
[----:B------:R-:W-:Y:S01]  /*b570*/  F2FP.TF32.F32.PACK_B R12, R12 ;  /* 0x0000000cff0c723e */ /* 0x000fe200024050ff */
[----:B------:R1:W-:Y:S01]  /*b580*/  STS.128 [R70+0x6010], R8 ;  /* 0x0060100846007388 */ /* 0x0003e20000000c00 */
[C---:B------:R-:W-:Y:S01]  /*b590*/  FMUL R17, R24.reuse, R17 ;  /* 0x0000001118117220 */ /* 0x040fe20000400000 */
[C---:B------:R-:W-:Y:S01]  /*b5a0*/  FMUL R18, R24.reuse, R18 ;  /* 0x0000001218127220 */ /* 0x040fe20000400000 */
[----:B------:R-:W-:Y:S01]  /*b5b0*/  FMUL R19, R24, R19 ;  /* 0x0000001318137220 */ /* 0x000fe20000400000 */
[----:B------:R-:W-:Y:S01]  /*b5c0*/  F2FP.TF32.F32.PACK_B R13, R13 ;  /* 0x0000000dff0d723e */ /* 0x000fe200024050ff */
[C---:B------:R-:W-:Y:S01]  /*b5d0*/  FFMA R16, R27.reuse, R33, R16 ;  /* 0x000000211b107223 */ /* 0x040fe20000000010 */
[----:B------:R-:W-:Y:S01]  /*b5e0*/  F2FP.TF32.F32.PACK_B R14, R14 ;  /* 0x0000000eff0e723e */ /* 0x000fe200024050ff */
[C---:B------:R-:W-:Y:S01]  /*b5f0*/  FFMA R17, R27.reuse, R34, R17 ;  /* 0x000000221b117223 */ /* 0x040fe20000000011 */
[----:B------:R-:W-:Y:S01]  /*b600*/  F2FP.TF32.F32.PACK_B R15, R15 ;  /* 0x0000000fff0f723e */ /* 0x000fe200024050ff */
[C---:B------:R-:W-:Y:S01]  /*b610*/  FFMA R18, R27.reuse, R35, R18 ;  /* 0x000000231b127223 */ /* 0x040fe20000000012 */
[----:B------:R-:W-:Y:S01]  /*b620*/  FFMA R19, R27, R36, R19 ;  /* 0x000000241b137223 */ /* 0x000fe20000000013 */
[----:B------:R-:W-:Y:S02]  /*b630*/  F2FP.TF32.F32.PACK_B R16, R16 ;  /* 0x00000010ff10723e */ /* 0x000fe400024050ff */
[----:B------:R1:W-:Y:S01]  /*b640*/  STS.128 [R69+0x6020], R12 ;  /* 0x0060200c45007388 */ /* 0x0003e20000000c00 */
[----:B------:R-:W-:Y:S02]  /*b650*/  F2FP.TF32.F32.PACK_B R17, R17 ;  /* 0x00000011ff11723e */ /* 0x000fe400024050ff */
        /* <DEDUP_REMOVED lines=23> */
.L_x_154:
[----:B------:R-:W-:Y:S05]  /*b7d0*/  BSYNC.RECONVERGENT B0 ;  /* 0x0000000000007941 */ /* 0x000fea0003800200 */
.L_x_153:
[----:B------:R-:W-:Y:S01]  /*b7e0*/  BAR.SYNC.DEFER_BLOCKING 0x1, 0x80 ;  /* 0x0042000000007b1d */ /* 0x000fe20000010000 */
[----:B------:R-:W-:Y:S01]  /*b7f0*/  UISETP.NE.AND UP0, UPT, UR53, -0x8, UPT ;  /* 0xfffffff83500788c */ /* 0x000fe2000bf05270 */
[----:B------:R-:W-:Y:S08]  /*b800*/  IADD3 R22, PT, PT, R22, 0x1, RZ ;  /* 0x0000000116167810 */ /* 0x000ff00007ffe0ff */
[----:B------:R-:W-:Y:S05]  /*b810*/  BRA.U !UP0, `(.L_x_155) ;  /* 0x0000000108247547 */ /* 0x000fea000b800000 */
[----:B------:R-:W-:Y:S01]  /*b820*/  ISETP.NE.AND P0, PT, R78, RZ, PT ;  /* 0x000000ff4e00720c */ /* 0x000fe20003f05270 */
[----:B------:R-:W-:Y:S01]  /*b830*/  IMAD.U32 R0, RZ, RZ, UR50 ;  /* 0x00000032ff007e24 */ /* 0x000fe2000f8e00ff */
[----:B------:R-:W-:Y:S04]  /*b840*/  UIADD3 UR4, UPT, UPT, UR50, 0x1, URZ ;  /* 0x0000000132047890 */ /* 0x000fe8000fffe0ff */
[----:B------:R-:W-:Y:S04]  /*b850*/  UISETP.NE.AND UP0, UPT, UR4, 0x4, UPT ;  /* 0x000000040400788c */ /* 0x000fe8000bf05270 */
[----:B------:R-:W-:Y:S03]  /*b860*/  USEL UR50, UR4, URZ, UP0 ;  /* 0x000000ff04327287 */ /* 0x000fe60008000000 */
[----:B------:R-:W-:Y:S05]  /*b870*/  @P0 LEA R0, R0, UR49, 0x3 ;  /* 0x0000003100000c11 */ /* 0x000fea000f8e18ff */
[----:B------:R-:W-:Y:S05]  /*b880*/  @P0 VIADD R0, R0, 0x80 ;  /* 0x0000008000000836 */ /* 0x000fea0000000000 */
[----:B------:R-:W-:Y:S04]  /*b890*/  @P0 PRMT R0, R84, 0x654, R0 ;  /* 0x0000065454000816 */ /* 0x000fe80000000000 */
[----:B------:R3:W-:Y:S03]  /*b8a0*/  @P0 SYNCS.ARRIVE.TRANS64.RED.A1T0 RZ, [R0+URZ], RZ ;  /* 0x000000ff00ff09a7 */ /* 0x0007e600081004ff */
.L_x_155:
[----:B------:R-:W-:Y:S01]  /*b8b0*/  R2UR UR4, R77 ;  /* 0x000000004d0472ca */ /* 0x000fe200000e0000 */
[----:B------:R-:W-:Y:S01]  /*b8c0*/  UIADD3 UR53, UPT, UPT, UR53, 0x8, URZ ;  /* 0x0000000835357890 */ /* 0x000fe2000fffe0ff */
[----:B------:R-:W-:Y:S02]  /*b8d0*/  R2UR UR5, R53 ;  /* 0x00000000350572ca */ /* 0x000fe400000e0000 */
[----:B------:R-:W-:Y:S02]  /*b8e0*/  R2UR UR52, R71 ;  /* 0x00000000473472ca */ /* 0x000fe400000e0000 */
[C---:B------:R-:W-:Y:S02]  /*b8f0*/  ISETP.NE.AND P0, PT, R22.reuse, 0x2, PT ;  /* 0x000000021600780c */ /* 0x040fe40003f05270 */
[----:B------:R-:W-:Y:S02]  /*b900*/  LOP3.LUT R55, R55, 0x1, RZ, 0x3c, !PT ;  /* 0x0000000137377812 */ /* 0x000fe400078e3cff */
[----:B---3--:R-:W-:Y:S02]  /*b910*/  SEL R0, RZ, 0x1, P0 ;  /* 0x00000001ff007807 */ /* 0x008fe40000000000 */
[----:B------:R-:W-:Y:S01]  /*b920*/  SEL R22, R22, RZ, P0 ;  /* 0x000000ff16167207 */ /* 0x000fe20000000000 */
[----:B------:R-:W-:Y:S01]  /*b930*/  UISETP.NE.AND UP0, UPT, UR4, URZ, UPT ;  /* 0x000000ff0400728c */ /* 0x000fe2000bf05270 */
[----:B------:R-:W-:Y:S01]  /*b940*/  R2UR UR4, R54 ;  /* 0x00000000360472ca */ /* 0x000fe200000e0000 */
[----:B------:R-:W-:Y:S01]  /*b950*/  UIADD3 UR20, UPT, UPT, UR36, UR5, URZ ;  /* 0x0000000524147290 */ /* 0x000fe2000fffe0ff */
[----:B------:R-:W-:Y:S11]  /*b960*/  LOP3.LUT R56, R56, R0, RZ, 0x3c, !PT ;  /* 0x0000000038387212 */ /* 0x000ff600078e3cff */
[----:B------:R-:W-:Y:S01]  /*b970*/  UIADD3 UR51, UPT, UPT, UR37, UR4, URZ ;  /* 0x0000000425337290 */ /* 0x000fe2000fffe0ff */
[----:B------:R-:W-:Y:S11]  /*b980*/  BRA.U UP0, `(.L_x_156) ;  /* 0xffffffa100807547 */ /* 0x000ff6000b83ffff */
[----:B------:R-:W-:-:S13]  /*b990*/  R2UR UR4, R68 ;  /* 0x00000000440472ca */ /* 0x000fda00000e0000 */
[----:B------:R-:W-:-:S09]  /*b9a0*/  UISETP.NE.AND UP0, UPT, UR4, URZ, UPT ;  /* 0x000000ff0400728c */ /* 0x000fd2000bf05270 */
[----:B------:R-:W-:Y:S05]  /*b9b0*/  BRA.U !UP0, `(.L_x_157) ;  /* 0x0000000108487547 */ /* 0x000fea000b800000 */
[----:B------:R-:W3:Y:S02]  /*b9c0*/  LDCU.64 UR4, c[0x0][0x990] ;  /* 0x00013200ff0477ac */ /* 0x000ee40008000a00 */
[----:B---3--:R-:W-:-:S04]  /*b9d0*/  UISETP.NE.U32.AND UP0, UPT, UR4, URZ, UPT ;  /* 0x000000ff0400728c */ /* 0x008fc8000bf05070 */
[----:B------:R-:W-:-:S09]  /*b9e0*/  UISETP.NE.AND.EX UP0, UPT, UR5, URZ, UPT, UP0 ;  /* 0x000000ff0500728c */ /* 0x000fd2000bf05300 */
[----:B------:R-:W-:Y:S05]  /*b9f0*/  BRA.U UP0, `(.L_x_158) ;  /* 0x00000001000c7547 */ /* 0x000fea000b800000 */
[----:B------:R-:W-:-:S13]  /*ba00*/  FSETP.NEU.AND P0, PT, R27, RZ, PT ;  /* 0x000000ff1b00720b */ /* 0x000fda0003f0d000 */
[----:B------:R-:W-:Y:S05]  /*ba10*/  @!P0 EXIT ;  /* 0x000000000000894d */ /* 0x000fea0003800000 */
[----:B------:R-:W-:Y:S05]  /*ba20*/  BRA `(.L_x_157) ;  /* 0x00000000002c7947 */ /* 0x000fea0003800000 */
.L_x_158:
[----:B------:R-:W-:Y:S01]  /*ba30*/  ISETP.NE.AND P0, PT, R76, RZ, PT ;  /* 0x000000ff4c00720c */ /* 0x000fe20003f05270 */
[----:B------:R-:W-:-:S12]  /*ba40*/  BSSY.RECONVERGENT B0, `(.L_x_157) ;  /* 0x0000009000007945 */ /* 0x000fd80003800200 */
[----:B------:R-:W-:Y:S05]  /*ba50*/  @P0 BRA `(.L_x_159) ;  /* 0x0000000000140947 */ /* 0x000fea0003800000 */
[----:B------:R-:W3:Y:S02]  /*ba60*/  LDCU.64 UR4, c[0x0][0x988] ;  /* 0x00013100ff0477ac */ /* 0x000ee40008000a00 */
[----:B---3--:R-:W-:-:S04]  /*ba70*/  ISETP.NE.U32.AND P0, PT, RZ, UR4, PT ;  /* 0x00000004ff007c0c */ /* 0x008fc8000bf05070 */
[----:B------:R-:W-:-:S13]  /*ba80*/  ISETP.NE.AND.EX P0, PT, RZ, UR5, PT, P0 ;  /* 0x00000005ff007c0c */ /* 0x000fda000bf05300 */
[----:B------:R-:W-:Y:S05]  /*ba90*/  @!P0 EXIT ;  /* 0x000000000000894d */ /* 0x000fea0003800000 */
[----:B------:R-:W-:Y:S05]  /*baa0*/  BRA `(.L_x_160) ;  /* 0x0000000000087947 */ /* 0x000fea0003800000 */
.L_x_159:
[----:B------:R-:W-:-:S13]  /*bab0*/  FSETP.NEU.AND P0, PT, R27, RZ, PT ;  /* 0x000000ff1b00720b */ /* 0x000fda0003f0d000 */
[----:B------:R-:W-:Y:S05]  /*bac0*/  @!P0 EXIT ;  /* 0x000000000000894d */ /* 0x000fea0003800000 */
.L_x_160:
[----:B------:R-:W-:Y:S05]  /*bad0*/  BSYNC.RECONVERGENT B0 ;  /* 0x0000000000007941 */ /* 0x000fea0003800200 */
.L_x_157:
[----:B------:R-:W3:Y:S01]  /*bae0*/  S2UR UR5, SR_CgaCtaId ;  /* 0x00000000000579c3 */ /* 0x000ee20000008800 */
[----:B------:R-:W-:Y:S01]  /*baf0*/  ULEA UR4, UR50, UR49, 0x3 ;  /* 0x0000003132047291 */ /* 0x000fe2000f8e18ff */
[----:B------:R-:W-:-:S04]  /*bb00*/  DEPBAR.LE SB0, 0x0 ;  /* 0x000080000000791a */ /* 0x000fc80000000000 */
[----:B------:R-:W-:-:S04]  /*bb10*/  UIADD3 UR4, UPT, UPT, UR4, 0x80, URZ ;  /* 0x0000008004047890 */ /* 0x000fc8000fffe0ff */
[----:B---3--:R-:W-:-:S09]  /*bb20*/  UPRMT UR4, UR5, 0x654, UR4 ;  /* 0x0000065405047896 */ /* 0x008fd20008000004 */
[----:B------:R-:W-:Y:S01]  /*bb30*/  SYNCS.ARRIVE.TRANS64.RED.A1T0 RZ, [UR4], RZ ;  /* 0x000000ffffff79a7 */ /* 0x000fe20008100404 */
[----:B------:R-:W-:Y:S05]  /*bb40*/  EXIT ;  /* 0x000000000000794d */ /* 0x000fea0003800000 */
.L_x_19:
[----:B------:R-:W-:Y:S07]  /*bb50*/  MOV R0, UR9 ;  /* 0x0000000900007c02 */ /* 0x000fee0008000f00 */
.L_x_161:
[----:B--2---:R2:W3:Y:S02]  /*bb60*/  SYNCS.PHASECHK.TRANS64.TRYWAIT P0, [R0+URZ+0x30], R4 ;  /* 0x00003004000075a7 */ /* 0x0044e400080011ff */
[----:B---3--:R-:W-:Y:S05]  /*bb70*/  @!P0 NANOSLEEP.SYNCS 0x989680 ;  /* 0x009896800000895d */ /* 0x008fea0003900000 */
[----:B------:R-:W3:Y:S02]  /*bb80*/  @!P0 SYNCS.PHASECHK.TRANS64 P0, [R0+URZ+0x30], R4 ;  /* 0x00003004000085a7 */ /* 0x000ee400080010ff */
[----:B---3--:R-:W-:Y:S05]  /*bb90*/  @!P0 BRA `(.L_x_161) ;  /* 0xfffffffc00f08947 */ /* 0x008fea000383ffff */
[----:B------:R-:W-:Y:S05]  /*bba0*/  BRA `(.L_x_18) ;  /* 0xffffff5c00407947 */ /* 0x000fea000383ffff */
.L_x_25:
[----:B------:R-:W-:Y:S07]  /*bbb0*/  MOV R0, UR9 ;  /* 0x0000000900007c02 */ /* 0x000fee0008000f00 */
.L_x_162:
[----:B--2---:R2:W4:Y:S02]  /*bbc0*/  SYNCS.PHASECHK.TRANS64.TRYWAIT P0, [R0+URZ+0x30], R4 ;  /* 0x00003004000075a7 */ /* 0x00452400080011ff */
[----:B----4-:R-:W-:Y:S05]  /*bbd0*/  @!P0 NANOSLEEP.SYNCS 0x989680 ;  /* 0x009896800000895d */ /* 0x010fea0003900000 */
[----:B------:R-:W4:Y:S02]  /*bbe0*/  @!P0 SYNCS.PHASECHK.TRANS64 P0, [R0+URZ+0x30], R4 ;  /* 0x00003004000085a7 */ /* 0x000f2400080010ff */
[----:B----4-:R-:W-:Y:S05]  /*bbf0*/  @!P0 BRA `(.L_x_162) ;  /* 0xfffffffc00f08947 */ /* 0x010fea000383ffff */
[----:B------:R-:W-:Y:S05]  /*bc00*/  BRA `(.L_x_24) ;  /* 0xffffff6000cc7947 */ /* 0x000fea000383ffff */
.L_x_29:
[----:B-1----:R-:W-:-:S07]  /*bc10*/  MOV R0, UR36 ;  /* 0x0000002400007c02 */ /* 0x002fce0008000f00 */
.L_x_163:
[----:B-1----:R1:W2:Y:S02]  /*bc20*/  SYNCS.PHASECHK.TRANS64.TRYWAIT P0, [R0+URZ+0xb0], R3 ;  /* 0x0000b003000075a7 */ /* 0x0022a400080011ff */
[----:B--2---:R-:W-:Y:S05]  /*bc30*/  @!P0 NANOSLEEP.SYNCS 0x989680 ;  /* 0x009896800000895d */ /* 0x004fea0003900000 */
[----:B------:R-:W2:Y:S02]  /*bc40*/  @!P0 SYNCS.PHASECHK.TRANS64 P0, [R0+URZ+0xb0], R3 ;  /* 0x0000b003000085a7 */ /* 0x000ea400080010ff */
[----:B--2---:R-:W-:Y:S05]  /*bc50*/  @!P0 BRA `(.L_x_163) ;  /* 0xfffffffc00f08947 */ /* 0x004fea000383ffff */
[----:B------:R-:W-:Y:S05]  /*bc60*/  BRA `(.L_x_164) ;  /* 0xffffff6400987947 */ /* 0x000fea000383ffff */
.L_x_33:
[----:B------:R-:W-:-:S07]  /*bc70*/  MOV R0, UR4 ;  /* 0x0000000400007c02 */ /* 0x000fce0008000f00 */
.L_x_165:
[----:B-1----:R1:W2:Y:S02]  /*bc80*/  SYNCS.PHASECHK.TRANS64.TRYWAIT P0, [R0+URZ], R2 ;  /* 0x00000002000075a7 */ /* 0x0022a400080011ff */
[----:B--2---:R-:W-:Y:S05]  /*bc90*/  @!P0 NANOSLEEP.SYNCS 0x989680 ;  /* 0x009896800000895d */ /* 0x004fea0003900000 */
[----:B------:R-:W2:Y:S02]  /*bca0*/  @!P0 SYNCS.PHASECHK.TRANS64 P0, [R0+URZ], R2 ;  /* 0x00000002000085a7 */ /* 0x000ea400080010ff */
[----:B--2---:R-:W-:Y:S05]  /*bcb0*/  @!P0 BRA `(.L_x_165) ;  /* 0xfffffffc00f08947 */ /* 0x004fea000383ffff */
[----:B------:R-:W-:Y:S05]  /*bcc0*/  BRA `(.L_x_166) ;  /* 0xffffff6c00307947 */ /* 0x000fea000383ffff */
.L_x_34:
[----:B------:R-:W-:-:S07]  /*bcd0*/  MOV R0, UR5 ;  /* 0x0000000500007c02 */ /* 0x000fce0008000f00 */
.L_x_167:
[----:B-1----:R1:W2:Y:S02]  /*bce0*/  SYNCS.PHASECHK.TRANS64.TRYWAIT P0, [R0+URZ], R2 ;  /* 0x00000002000075a7 */ /* 0x0022a400080011ff */
[----:B--2---:R-:W-:Y:S05]  /*bcf0*/  @!P0 NANOSLEEP.SYNCS 0x989680 ;  /* 0x009896800000895d */ /* 0x004fea0003900000 */
[----:B------:R-:W2:Y:S02]  /*bd00*/  @!P0 SYNCS.PHASECHK.TRANS64 P0, [R0+URZ], R2 ;  /* 0x00000002000085a7 */ /* 0x000ea400080010ff */
[----:B--2---:R-:W-:Y:S05]  /*bd10*/  @!P0 BRA `(.L_x_167) ;  /* 0xfffffffc00f08947 */ /* 0x004fea000383ffff */
[----:B------:R-:W-:Y:S05]  /*bd20*/  BRA `(.L_x_168) ;  /* 0xffffff6c00407947 */ /* 0x000fea000383ffff */
.L_x_35:
[----:B------:R-:W-:-:S07]  /*bd30*/  MOV R0, UR5 ;  /* 0x0000000500007c02 */ /* 0x000fce0008000f00 */
.L_x_169:
[----:B-1----:R1:W2:Y:S02]  /*bd40*/  SYNCS.PHASECHK.TRANS64.TRYWAIT P0, [R0+URZ], R2 ;  /* 0x00000002000075a7 */ /* 0x0022a400080011ff */
[----:B--2---:R-:W-:Y:S05]  /*bd50*/  @!P0 NANOSLEEP.SYNCS 0x989680 ;  /* 0x009896800000895d */ /* 0x004fea0003900000 */
[----:B------:R-:W2:Y:S02]  /*bd60*/  @!P0 SYNCS.PHASECHK.TRANS64 P0, [R0+URZ], R2 ;  /* 0x00000002000085a7 */ /* 0x000ea400080010ff */
[----:B--2---:R-:W-:Y:S05]  /*bd70*/  @!P0 BRA `(.L_x_169) ;  /* 0xfffffffc00f08947 */ /* 0x004fea000383ffff */
[----:B------:R-:W-:Y:S05]  /*bd80*/  BRA `(.L_x_170) ;  /* 0xffffff6c00507947 */ /* 0x000fea000383ffff */
.L_x_36:
[----:B------:R-:W-:-:S07]  /*bd90*/  MOV R0, UR5 ;  /* 0x0000000500007c02 */ /* 0x000fce0008000f00 */
.L_x_171:
[----:B-1----:R1:W2:Y:S02]  /*bda0*/  SYNCS.PHASECHK.TRANS64.TRYWAIT P0, [R0+URZ], R2 ;  /* 0x00000002000075a7 */ /* 0x0022a400080011ff */
[----:B--2---:R-:W-:Y:S05]  /*bdb0*/  @!P0 NANOSLEEP.SYNCS 0x989680 ;  /* 0x009896800000895d */ /* 0x004fea0003900000 */
[----:B------:R-:W2:Y:S02]  /*bdc0*/  @!P0 SYNCS.PHASECHK.TRANS64 P0, [R0+URZ], R2 ;  /* 0x00000002000085a7 */ /* 0x000ea400080010ff */
[----:B--2---:R-:W-:Y:S05]  /*bdd0*/  @!P0 BRA `(.L_x_171) ;  /* 0xfffffffc00f08947 */ /* 0x004fea000383ffff */
[----:B------:R-:W-:Y:S05]  /*bde0*/  BRA `(.L_x_172) ;  /* 0xffffff6c00607947 */ /* 0x000fea000383ffff */
.L_x_37:
[----:B------:R-:W-:-:S07]  /*bdf0*/  MOV R0, UR5 ;  /* 0x0000000500007c02 */ /* 0x000fce0008000f00 */
.L_x_173:
[----:B-1----:R1:W2:Y:S02]  /*be00*/  SYNCS.PHASECHK.TRANS64.TRYWAIT P0, [R0+URZ], R2 ;  /* 0x00000002000075a7 */ /* 0x0022a400080011ff */
[----:B--2---:R-:W-:Y:S05]  /*be10*/  @!P0 NANOSLEEP.SYNCS 0x989680 ;  /* 0x009896800000895d */ /* 0x004fea0003900000 */
[----:B------:R-:W2:Y:S02]  /*be20*/  @!P0 SYNCS.PHASECHK.TRANS64 P0, [R0+URZ], R2 ;  /* 0x00000002000085a7 */ /* 0x000ea400080010ff */
[----:B--2---:R-:W-:Y:S05]  /*be30*/  @!P0 BRA `(.L_x_173) ;  /* 0xfffffffc00f08947 */ /* 0x004fea000383ffff */
[----:B------:R-:W-:Y:S05]  /*be40*/  BRA `(.L_x_174) ;  /* 0xffffff6c00707947 */ /* 0x000fea000383ffff */
.L_x_40:
[----:B------:R-:W-:-:S07]  /*be50*/  MOV R4, UR4 ;  /* 0x0000000400047c02 */ /* 0x000fce0008000f00 */
.L_x_175:
[----:B--2---:R2:W3:Y:S02]  /*be60*/  SYNCS.PHASECHK.TRANS64.TRYWAIT P1, [R4+URZ+0xb8], R6 ;  /* 0x0000b806040075a7 */ /* 0x0044e400080211ff */
[----:B---3--:R-:W-:Y:S05]  /*be70*/  @!P1 NANOSLEEP.SYNCS 0x989680 ;  /* 0x009896800000995d */ /* 0x008fea0003900000 */
[----:B------:R-:W3:Y:S02]  /*be80*/  @!P1 SYNCS.PHASECHK.TRANS64 P1, [R4+URZ+0xb8], R6 ;  /* 0x0000b806040095a7 */ /* 0x000ee400080210ff */
[----:B---3--:R-:W-:Y:S05]  /*be90*/  @!P1 BRA `(.L_x_175) ;  /* 0xfffffffc00f09947 */ /* 0x008fea000383ffff */
[----:B------:R-:W-:Y:S05]  /*bea0*/  BRA `(.L_x_176) ;  /* 0xffffff6c00e07947 */ /* 0x000fea000383ffff */
.L_x_41:
[----:B--2---:R-:W-:-:S07]  /*beb0*/  MOV R4, UR4 ;  /* 0x0000000400047c02 */ /* 0x004fce0008000f00 */
.L_x_177:
[----:B--2---:R2:W3:Y:S02]  /*bec0*/  SYNCS.PHASECHK.TRANS64.TRYWAIT P1, [R4+URZ+0xb0], R5 ;  /* 0x0000b005040075a7 */ /* 0x0044e400080211ff */
[----:B---3--:R-:W-:Y:S05]  /*bed0*/  @!P1 NANOSLEEP.SYNCS 0x989680 ;  /* 0x009896800000995d */ /* 0x008fea0003900000 */
[----:B------:R-:W3:Y:S02]  /*bee0*/  @!P1 SYNCS.PHASECHK.TRANS64 P1, [R4+URZ+0xb0], R5 ;  /* 0x0000b005040095a7 */ /* 0x000ee400080210ff */
[----:B---3--:R-:W-:Y:S05]  /*bef0*/  @!P1 BRA `(.L_x_177) ;  /* 0xfffffffc00f09947 */ /* 0x008fea000383ffff */
[----:B------:R-:W-:Y:S05]  /*bf00*/  BRA `(.L_x_178) ;  /* 0xffffff6c00e87947 */ /* 0x000fea000383ffff */
.L_x_49:
[----:B------:R-:W-:-:S07]  /*bf10*/  MOV R0, UR20 ;  /* 0x0000001400007c02 */ /* 0x000fce0008000f00 */
.L_x_179:
[----:B-1----:R1:W2:Y:S02]  /*bf20*/  SYNCS.PHASECHK.TRANS64.TRYWAIT P0, [R0+URZ+0xb0], R4 ;  /* 0x0000b004000075a7 */ /* 0x0022a400080011ff */
[----:B--2---:R-:W-:Y:S05]  /*bf30*/  @!P0 NANOSLEEP.SYNCS 0x989680 ;  /* 0x009896800000895d */ /* 0x004fea0003900000 */
[----:B------:R-:W2:Y:S02]  /*bf40*/  @!P0 SYNCS.PHASECHK.TRANS64 P0, [R0+URZ+0xb0], R4 ;  /* 0x0000b004000085a7 */ /* 0x000ea400080010ff */
[----:B--2---:R-:W-:Y:S05]  /*bf50*/  @!P0 BRA `(.L_x_179) ;  /* 0xfffffffc00f08947 */ /* 0x004fea000383ffff */
[----:B------:R-:W-:Y:S05]  /*bf60*/  BRA `(.L_x_180) ;  /* 0xffffff7400747947 */ /* 0x000fea000383ffff */
.L_x_50:
[----:B------:R-:W-:-:S07]  /*bf70*/  MOV R4, UR24 ;  /* 0x0000001800047c02 */ /* 0x000fce0008000f00 */
.L_x_181:
[----:B-1----:R1:W2:Y:S02]  /*bf80*/  SYNCS.PHASECHK.TRANS64.TRYWAIT P0, [R4+URZ+0xd0], R0 ;  /* 0x0000d000040075a7 */ /* 0x0022a400080011ff */
[----:B--2---:R-:W-:Y:S05]  /*bf90*/  @!P0 NANOSLEEP.SYNCS 0x989680 ;  /* 0x009896800000895d */ /* 0x004fea0003900000 */
[----:B------:R-:W2:Y:S02]  /*bfa0*/  @!P0 SYNCS.PHASECHK.TRANS64 P0, [R4+URZ+0xd0], R0 ;  /* 0x0000d000040085a7 */ /* 0x000ea400080010ff */
[----:B--2---:R-:W-:Y:S05]  /*bfb0*/  @!P0 BRA `(.L_x_181) ;  /* 0xfffffffc00f08947 */ /* 0x004fea000383ffff */
[----:B------:R-:W-:Y:S05]  /*bfc0*/  BRA `(.L_x_182) ;  /* 0xffffff7400907947 */ /* 0x000fea000383ffff */
.L_x_53:
[----:B-1----:R-:W-:Y:S07]  /*bfd0*/  MOV R0, UR18 ;  /* 0x0000001200007c02 */ /* 0x002fee0008000f00 */
.L_x_183:
[----:B-1----:R1:W2:Y:S02]  /*bfe0*/  SYNCS.PHASECHK.TRANS64.TRYWAIT P0, [R0+URZ], R5 ;  /* 0x00000005000075a7 */ /* 0x0022a400080011ff */
[----:B--2---:R-:W-:Y:S05]  /*bff0*/  @!P0 NANOSLEEP.SYNCS 0x989680 ;  /* 0x009896800000895d */ /* 0x004fea0003900000 */
[----:B------:R-:W2:Y:S02]  /*c000*/  @!P0 SYNCS.PHASECHK.TRANS64 P0, [R0+URZ], R5 ;  /* 0x00000005000085a7 */ /* 0x000ea400080010ff */
[----:B--2---:R-:W-:Y:S05]  /*c010*/  @!P0 BRA `(.L_x_183) ;  /* 0xfffffffc00f08947 */ /* 0x004fea000383ffff */
[----:B------:R-:W-:Y:S05]  /*c020*/  BRA `(.L_x_52) ;  /* 0xffffff7400b47947 */ /* 0x000fea000383ffff */
.L_x_56:
[----:B------:R-:W-:-:S07]  /*c030*/  MOV R0, UR4 ;  /* 0x0000000400007c02 */ /* 0x000fce0008000f00 */
.L_x_184:
[----:B-1----:R1:W3:Y:S02]  /*c040*/  SYNCS.PHASECHK.TRANS64.TRYWAIT P0, [R0+URZ], R2 ;  /* 0x00000002000075a7 */ /* 0x0022e400080011ff */
[----:B---3--:R-:W-:Y:S05]  /*c050*/  @!P0 NANOSLEEP.SYNCS 0x989680 ;  /* 0x009896800000895d */ /* 0x008fea0003900000 */
[----:B------:R-:W3:Y:S02]  /*c060*/  @!P0 SYNCS.PHASECHK.TRANS64 P0, [R0+URZ], R2 ;  /* 0x00000002000085a7 */ /* 0x000ee400080010ff */
[----:B---3--:R-:W-:Y:S05]  /*c070*/  @!P0 BRA `(.L_x_184) ;  /* 0xfffffffc00f08947 */ /* 0x008fea000383ffff */
[----:B------:R-:W-:Y:S05]  /*c080*/  BRA `(.L_x_185) ;  /* 0xffffff7800b07947 */ /* 0x000fea000383ffff */
.L_x_57:
[----:B------:R-:W-:-:S07]  /*c090*/  MOV R0, UR4 ;  /* 0x0000000400007c02 */ /* 0x000fce0008000f00 */
.L_x_186:
[----:B-1----:R1:W2:Y:S02]  /*c0a0*/  SYNCS.PHASECHK.TRANS64.TRYWAIT P0, [R0+URZ], R2 ;  /* 0x00000002000075a7 */ /* 0x0022a400080011ff */
[----:B--2---:R-:W-:Y:S05]  /*c0b0*/  @!P0 NANOSLEEP.SYNCS 0x989680 ;  /* 0x009896800000895d */ /* 0x004fea0003900000 */
[----:B------:R-:W2:Y:S02]  /*c0c0*/  @!P0 SYNCS.PHASECHK.TRANS64 P0, [R0+URZ], R2 ;  /* 0x00000002000085a7 */ /* 0x000ea400080010ff */
[----:B--2---:R-:W-:Y:S05]  /*c0d0*/  @!P0 BRA `(.L_x_186) ;  /* 0xfffffffc00f08947 */ /* 0x004fea000383ffff */
[----:B------:R-:W-:Y:S05]  /*c0e0*/  BRA `(.L_x_187) ;  /* 0xffffff7800bc7947 */ /* 0x000fea000383ffff */
.L_x_62:
[----:B------:R-:W-:Y:S07]  /*c0f0*/  MOV R0, UR42 ;  /* 0x0000002a00007c02 */ /* 0x000fee0008000f00 */
.L_x_188:
[----:B-1----:R1:W2:Y:S02]  /*c100*/  SYNCS.PHASECHK.TRANS64.TRYWAIT P0, [R0+URZ+0xb0], R2 ;  /* 0x0000b002000075a7 */ /* 0x0022a400080011ff */
[----:B--2---:R-:W-:Y:S05]  /*c110*/  @!P0 NANOSLEEP.SYNCS 0x989680 ;  /* 0x009896800000895d */ /* 0x004fea0003900000 */
[----:B------:R-:W2:Y:S02]  /*c120*/  @!P0 SYNCS.PHASECHK.TRANS64 P0, [R0+URZ+0xb0], R2 ;  /* 0x0000b002000085a7 */ /* 0x000ea400080010ff */
[----:B--2---:R-:W-:Y:S05]  /*c130*/  @!P0 BRA `(.L_x_188) ;  /* 0xfffffffc00f08947 */ /* 0x004fea000383ffff */
[----:B------:R-:W-:Y:S05]  /*c140*/  BRA `(.L_x_189) ;  /* 0xffffff8000147947 */ /* 0x000fea000383ffff */
.L_x_65:
[----:B------:R-:W-:Y:S07]  /*c150*/  MOV R0, UR42 ;  /* 0x0000002a00007c02 */ /* 0x000fee0008000f00 */
.L_x_190:
[----:B-1----:R1:W2:Y:S02]  /*c160*/  SYNCS.PHASECHK.TRANS64.TRYWAIT P2, [R0+URZ+0xa8], R2 ;  /* 0x0000a802000075a7 */ /* 0x0022a400080411ff */
[----:B--2---:R-:W-:Y:S05]  /*c170*/  @!P2 NANOSLEEP.SYNCS 0x989680 ;  /* 0x009896800000a95d */ /* 0x004fea0003900000 */
[----:B------:R-:W2:Y:S02]  /*c180*/  @!P2 SYNCS.PHASECHK.TRANS64 P2, [R0+URZ+0xa8], R2 ;  /* 0x0000a8020000a5a7 */ /* 0x000ea400080410ff */
[----:B--2---:R-:W-:Y:S05]  /*c190*/  @!P2 BRA `(.L_x_190) ;  /* 0xfffffffc00f0a947 */ /* 0x004fea000383ffff */
[----:B------:R-:W-:Y:S05]  /*c1a0*/  BRA `(.L_x_64) ;  /* 0xffffff8400787947 */ /* 0x000fea000383ffff */
.L_x_68:
[----:B------:R-:W-:Y:S07]  /*c1b0*/  MOV R2, UR42 ;  /* 0x0000002a00027c02 */ /* 0x000fee0008000f00 */
.L_x_191:
[----:B-1----:R1:W2:Y:S02]  /*c1c0*/  SYNCS.PHASECHK.TRANS64.TRYWAIT P1, [R2+URZ+0x80], R9 ;  /* 0x00008009020075a7 */ /* 0x0022a400080211ff */
[----:B--2---:R-:W-:Y:S05]  /*c1d0*/  @!P1 NANOSLEEP.SYNCS 0x989680 ;  /* 0x009896800000995d */ /* 0x004fea0003900000 */
[----:B------:R-:W2:Y:S02]  /*c1e0*/  @!P1 SYNCS.PHASECHK.TRANS64 P1, [R2+URZ+0x80], R9 ;  /* 0x00008009020095a7 */ /* 0x000ea400080210ff */
[----:B--2---:R-:W-:Y:S05]  /*c1f0*/  @!P1 BRA `(.L_x_191) ;  /* 0xfffffffc00f09947 */ /* 0x004fea000383ffff */
[----:B------:R-:W-:Y:S05]  /*c200*/  BRA `(.L_x_192) ;  /* 0xffffff88002c7947 */ /* 0x000fea000383ffff */
.L_x_69:
[----:B------:R-:W-:Y:S07]  /*c210*/  MOV R2, UR42 ;  /* 0x0000002a00027c02 */ /* 0x000fee0008000f00 */
.L_x_193:
[----:B-1----:R1:W2:Y:S02]  /*c220*/  SYNCS.PHASECHK.TRANS64.TRYWAIT P1, [R2+URZ+0x88], R9 ;  /* 0x00008809020075a7 */ /* 0x0022a400080211ff */
[----:B--2---:R-:W-:Y:S05]  /*c230*/  @!P1 NANOSLEEP.SYNCS 0x989680 ;  /* 0x009896800000995d */ /* 0x004fea0003900000 */
[----:B------:R-:W2:Y:S02]  /*c240*/  @!P1 SYNCS.PHASECHK.TRANS64 P1, [R2+URZ+0x88], R9 ;  /* 0x00008809020095a7 */ /* 0x000ea400080210ff */
[----:B--2---:R-:W-:Y:S05]  /*c250*/  @!P1 BRA `(.L_x_193) ;  /* 0xfffffffc00f09947 */ /* 0x004fea000383ffff */
[----:B------:R-:W-:Y:S05]  /*c260*/  BRA `(.L_x_194) ;  /* 0xffffff8800747947 */ /* 0x000fea000383ffff */
.L_x_70:
[----:B------:R-:W-:Y:S07]  /*c270*/  MOV R2, UR42 ;  /* 0x0000002a00027c02 */ /* 0x000fee0008000f00 */
.L_x_195:
[----:B-1----:R1:W2:Y:S02]  /*c280*/  SYNCS.PHASECHK.TRANS64.TRYWAIT P1, [R2+URZ+0x90], R9 ;  /* 0x00009009020075a7 */ /* 0x0022a400080211ff */
[----:B--2---:R-:W-:Y:S05]  /*c290*/  @!P1 NANOSLEEP.SYNCS 0x989680 ;  /* 0x009896800000995d */ /* 0x004fea0003900000 */
[----:B------:R-:W2:Y:S02]  /*c2a0*/  @!P1 SYNCS.PHASECHK.TRANS64 P1, [R2+URZ+0x90], R9 ;  /* 0x00009009020095a7 */ /* 0x000ea400080210ff */
[----:B--2---:R-:W-:Y:S05]  /*c2b0*/  @!P1 BRA `(.L_x_195) ;  /* 0xfffffffc00f09947 */ /* 0x004fea000383ffff */
[----:B------:R-:W-:Y:S05]  /*c2c0*/  BRA `(.L_x_196) ;  /* 0xffffff8800c87947 */ /* 0x000fea000383ffff */
.L_x_71:
[----:B------:R-:W-:Y:S07]  /*c2d0*/  MOV R2, UR42 ;  /* 0x0000002a00027c02 */ /* 0x000fee0008000f00 */
.L_x_197:
[----:B-1----:R1:W2:Y:S02]  /*c2e0*/  SYNCS.PHASECHK.TRANS64.TRYWAIT P1, [R2+URZ+0x98], R9 ;  /* 0x00009809020075a7 */ /* 0x0022a400080211ff */
[----:B--2---:R-:W-:Y:S05]  /*c2f0*/  @!P1 NANOSLEEP.SYNCS 0x989680 ;  /* 0x009896800000995d */ /* 0x004fea0003900000 */
[----:B------:R-:W2:Y:S02]  /*c300*/  @!P1 SYNCS.PHASECHK.TRANS64 P1, [R2+URZ+0x98], R9 ;  /* 0x00009809020095a7 */ /* 0x000ea400080210ff */
[----:B--2---:R-:W-:Y:S05]  /*c310*/  @!P1 BRA `(.L_x_197) ;  /* 0xfffffffc00f09947 */ /* 0x004fea000383ffff */
[----:B------:R-:W-:Y:S05]  /*c320*/  BRA `(.L_x_198) ;  /* 0xffffff8c001c7947 */ /* 0x000fea000383ffff */
.L_x_72:
[----:B------:R-:W-:Y:S07]  /*c330*/  MOV R2, UR42 ;  /* 0x0000002a00027c02 */ /* 0x000fee0008000f00 */
.L_x_199:
[----:B-1----:R1:W2:Y:S02]  /*c340*/  SYNCS.PHASECHK.TRANS64.TRYWAIT P1, [R2+URZ+0x80], R8 ;  /* 0x00008008020075a7 */ /* 0x0022a400080211ff */
[----:B--2---:R-:W-:Y:S05]  /*c350*/  @!P1 NANOSLEEP.SYNCS 0x989680 ;  /* 0x009896800000995d */ /* 0x004fea0003900000 */
[----:B------:R-:W2:Y:S02]  /*c360*/  @!P1 SYNCS.PHASECHK.TRANS64 P1, [R2+URZ+0x80], R8 ;  /* 0x00008008020095a7 */ /* 0x000ea400080210ff */
[----:B--2---:R-:W-:Y:S05]  /*c370*/  @!P1 BRA `(.L_x_199) ;  /* 0xfffffffc00f09947 */ /* 0x004fea000383ffff */
[----:B------:R-:W-:Y:S05]  /*c380*/  BRA `(.L_x_200) ;  /* 0xffffff8c00747947 */ /* 0x000fea000383ffff */
.L_x_73:
[----:B------:R-:W-:Y:S07]  /*c390*/  MOV R2, UR42 ;  /* 0x0000002a00027c02 */ /* 0x000fee0008000f00 */
.L_x_201:
[----:B-1----:R1:W2:Y:S02]  /*c3a0*/  SYNCS.PHASECHK.TRANS64.TRYWAIT P1, [R2+URZ+0x88], R8 ;  /* 0x00008808020075a7 */ /* 0x0022a400080211ff */
[----:B--2---:R-:W-:Y:S05]  /*c3b0*/  @!P1 NANOSLEEP.SYNCS 0x989680 ;  /* 0x009896800000995d */ /* 0x004fea0003900000 */
[----:B------:R-:W2:Y:S02]  /*c3c0*/  @!P1 SYNCS.PHASECHK.TRANS64 P1, [R2+URZ+0x88], R8 ;  /* 0x00008808020095a7 */ /* 0x000ea400080210ff */
[----:B--2---:R-:W-:Y:S05]  /*c3d0*/  @!P1 BRA `(.L_x_201) ;  /* 0xfffffffc00f09947 */ /* 0x004fea000383ffff */
[----:B------:R-:W-:Y:S05]  /*c3e0*/  BRA `(.L_x_202) ;  /* 0xffffff8c00bc7947 */ /* 0x000fea000383ffff */
.L_x_74:
[----:B------:R-:W-:Y:S07]  /*c3f0*/  MOV R2, UR42 ;  /* 0x0000002a00027c02 */ /* 0x000fee0008000f00 */
.L_x_203:
[----:B-1----:R1:W2:Y:S02]  /*c400*/  SYNCS.PHASECHK.TRANS64.TRYWAIT P1, [R2+URZ+0x90], R8 ;  /* 0x00009008020075a7 */ /* 0x0022a400080211ff */
[----:B--2---:R-:W-:Y:S05]  /*c410*/  @!P1 NANOSLEEP.SYNCS 0x989680 ;  /* 0x009896800000995d */ /* 0x004fea0003900000 */
[----:B------:R-:W2:Y:S02]  /*c420*/  @!P1 SYNCS.PHASECHK.TRANS64 P1, [R2+URZ+0x90], R8 ;  /* 0x00009008020095a7 */ /* 0x000ea400080210ff */
[----:B--2---:R-:W-:Y:S05]  /*c430*/  @!P1 BRA `(.L_x_203) ;  /* 0xfffffffc00f09947 */ /* 0x004fea000383ffff */
[----:B------:R-:W-:Y:S05]  /*c440*/  BRA `(.L_x_204) ;  /* 0xffffff9000047947 */ /* 0x000fea000383ffff */
.L_x_75:
[----:B------:R-:W-:Y:S07]  /*c450*/  MOV R0, UR42 ;  /* 0x0000002a00007c02 */ /* 0x000fee0008000f00 */
.L_x_205:
[----:B-1----:R1:W2:Y:S02]  /*c460*/  SYNCS.PHASECHK.TRANS64.TRYWAIT P0, [R0+URZ+0x98], R8 ;  /* 0x00009808000075a7 */ /* 0x0022a400080011ff */
[----:B--2---:R-:W-:Y:S05]  /*c470*/  @!P0 NANOSLEEP.SYNCS 0x989680 ;  /* 0x009896800000895d */ /* 0x004fea0003900000 */
[----:B------:R-:W2:Y:S02]  /*c480*/  @!P0 SYNCS.PHASECHK.TRANS64 P0, [R0+URZ+0x98], R8 ;  /* 0x00009808000085a7 */ /* 0x000ea400080010ff */
[----:B--2---:R-:W-:Y:S05]  /*c490*/  @!P0 BRA `(.L_x_205) ;  /* 0xfffffffc00f08947 */ /* 0x004fea000383ffff */
[----:B------:R-:W-:Y:S05]  /*c4a0*/  BRA `(.L_x_206) ;  /* 0xffffff90004c7947 */ /* 0x000fea000383ffff */
.L_x_77:
[----:B------:R-:W-:-:S07]  /*c4b0*/  MOV R0, UR42 ;  /* 0x0000002a00007c02 */ /* 0x000fce0008000f00 */
.L_x_207:
[----:B--2---:R2:W3:Y:S02]  /*c4c0*/  SYNCS.PHASECHK.TRANS64.TRYWAIT P0, [R0+URZ+0x80], R9 ;  /* 0x00008009000075a7 */ /* 0x0044e400080011ff */
[----:B---3--:R-:W-:Y:S05]  /*c4d0*/  @!P0 NANOSLEEP.SYNCS 0x989680 ;  /* 0x009896800000895d */ /* 0x008fea0003900000 */
[----:B------:R-:W3:Y:S02]  /*c4e0*/  @!P0 SYNCS.PHASECHK.TRANS64 P0, [R0+URZ+0x80], R9 ;  /* 0x00008009000085a7 */ /* 0x000ee400080010ff */
[----:B---3--:R-:W-:Y:S05]  /*c4f0*/  @!P0 BRA `(.L_x_207) ;  /* 0xfffffffc00f08947 */ /* 0x008fea000383ffff */
[----:B------:R-:W-:Y:S05]  /*c500*/  BRA `(.L_x_208) ;  /* 0xffffff9000a87947 */ /* 0x000fea000383ffff */
.L_x_78:
[----:B--2---:R-:W-:-:S07]  /*c510*/  MOV R0, UR42 ;  /* 0x0000002a00007c02 */ /* 0x004fce0008000f00 */
.L_x_209:
[----:B--2---:R2:W3:Y:S02]  /*c520*/  SYNCS.PHASECHK.TRANS64.TRYWAIT P0, [R0+URZ+0x88], R9 ;  /* 0x00008809000075a7 */ /* 0x0044e400080011ff */
[----:B---3--:R-:W-:Y:S05]  /*c530*/  @!P0 NANOSLEEP.SYNCS 0x989680 ;  /* 0x009896800000895d */ /* 0x008fea0003900000 */
[----:B------:R-:W3:Y:S02]  /*c540*/  @!P0 SYNCS.PHASECHK.TRANS64 P0, [R0+URZ+0x88], R9 ;  /* 0x00008809000085a7 */ /* 0x000ee400080010ff */
[----:B---3--:R-:W-:Y:S05]  /*c550*/  @!P0 BRA `(.L_x_209) ;  /* 0xfffffffc00f08947 */ /* 0x008fea000383ffff */
[----:B------:R-:W-:Y:S05]  /*c560*/  BRA `(.L_x_210) ;  /* 0xffffff9000987947 */ /* 0x000fea000383ffff */
.L_x_79:
[----:B------:R-:W-:-:S07]  /*c570*/  MOV R2, UR42 ;  /* 0x0000002a00027c02 */ /* 0x000fce0008000f00 */
.L_x_211:
[----:B--2---:R2:W3:Y:S02]  /*c580*/  SYNCS.PHASECHK.TRANS64.TRYWAIT P0, [R2+URZ+0x90], R9 ;  /* 0x00009009020075a7 */ /* 0x0044e400080011ff */
[----:B---3--:R-:W-:Y:S05]  /*c590*/  @!P0 NANOSLEEP.SYNCS 0x989680 ;  /* 0x009896800000895d */ /* 0x008fea0003900000 */
[----:B------:R-:W3:Y:S02]  /*c5a0*/  @!P0 SYNCS.PHASECHK.TRANS64 P0, [R2+URZ+0x90], R9 ;  /* 0x00009009020085a7 */ /* 0x000ee400080010ff */
[----:B---3--:R-:W-:Y:S05]  /*c5b0*/  @!P0 BRA `(.L_x_211) ;  /* 0xfffffffc00f08947 */ /* 0x008fea000383ffff */
[----:B------:R-:W-:Y:S05]  /*c5c0*/  BRA `(.L_x_212) ;  /* 0xffffff90008c7947 */ /* 0x000fea000383ffff */
.L_x_81:
[----:B------:R-:W-:Y:S07]  /*c5d0*/  MOV R0, UR49 ;  /* 0x0000003100007c02 */ /* 0x000fee0008000f00 */
.L_x_213:
[----:B-1----:R1:W2:Y:S02]  /*c5e0*/  SYNCS.PHASECHK.TRANS64.TRYWAIT P0, [R0+URZ+0xb0], R2 ;  /* 0x0000b002000075a7 */ /* 0x0022a400080011ff */
[----:B--2---:R-:W-:Y:S05]  /*c5f0*/  @!P0 NANOSLEEP.SYNCS 0x989680 ;  /* 0x009896800000895d */ /* 0x004fea0003900000 */
[----:B------:R-:W2:Y:S02]  /*c600*/  @!P0 SYNCS.PHASECHK.TRANS64 P0, [R0+URZ+0xb0], R2 ;  /* 0x0000b002000085a7 */ /* 0x000ea400080010ff */
[----:B--2---:R-:W-:Y:S05]  /*c610*/  @!P0 BRA `(.L_x_213) ;  /* 0xfffffffc00f08947 */ /* 0x004fea000383ffff */
[----:B------:R-:W-:Y:S05]  /*c620*/  BRA `(.L_x_214) ;  /* 0xffffff9400647947 */ /* 0x000fea000383ffff */
.L_x_92:
[----:B-1----:R-:W-:Y:S04]  /*c630*/  MOV R2, UR49 ;  /* 0x0000003100027c02 */ /* 0x002fe80008000f00 */
[----:B------:R1:W2:Y:S03]  /*c640*/  SYNCS.PHASECHK.TRANS64.TRYWAIT P1, [R2+URZ+0x60], R3 ;  /* 0x00006003020075a7 */ /* 0x0002a600080211ff */
[----:B--2---:R-:W-:Y:S05]  /*c650*/  @!P1 NANOSLEEP.SYNCS 0x989680 ;  /* 0x009896800000995d */ /* 0x004fea0003900000 */
[----:B------:R-:W2:Y:S02]  /*c660*/  @!P1 SYNCS.PHASECHK.TRANS64 P1, [R2+URZ+0x60], R3 ;  /* 0x00006003020095a7 */ /* 0x000ea400080210ff */
[----:B--2---:R-:W-:Y:S05]  /*c670*/  @!P1 BRA `(.L_x_92) ;  /* 0xfffffffc00ec9947 */ /* 0x004fea000383ffff */
[----:B------:R-:W-:Y:S05]  /*c680*/  BRA `(.L_x_91) ;  /* 0xffffffa400547947 */ /* 0x000fea000383ffff */
.L_x_94:
[----:B-1----:R1:W4:Y:S02]  /*c690*/  SYNCS.PHASECHK.TRANS64.TRYWAIT P0, [R80+URZ+0xc0], R0 ;  /* 0x0000c000500075a7 */ /* 0x00232400080011ff */
[----:B----4-:R-:W-:Y:S05]  /*c6a0*/  @!P0 NANOSLEEP.SYNCS 0x989680 ;  /* 0x009896800000895d */ /* 0x010fea0003900000 */
[----:B------:R-:W4:Y:S02]  /*c6b0*/  @!P0 SYNCS.PHASECHK.TRANS64 P0, [R80+URZ+0xc0], R0 ;  /* 0x0000c000500085a7 */ /* 0x000f2400080010ff */
[----:B----4-:R-:W-:Y:S05]  /*c6c0*/  @!P0 BRA `(.L_x_94) ;  /* 0xfffffffc00f08947 */ /* 0x010fea000383ffff */
[----:B------:R-:W-:Y:S05]  /*c6d0*/  BRA `(.L_x_93) ;  /* 0xffffffa4007c7947 */ /* 0x000fea000383ffff */
.L_x_103:
[----:B-1----:R1:W3:Y:S02]  /*c6e0*/  SYNCS.PHASECHK.TRANS64.TRYWAIT P0, [R2+URZ+0x60], R0 ;  /* 0x00006000020075a7 */ /* 0x0022e400080011ff */
[----:B---3--:R-:W-:Y:S05]  /*c6f0*/  @!P0 NANOSLEEP.SYNCS 0x989680 ;  /* 0x009896800000895d */ /* 0x008fea0003900000 */
[----:B------:R-:W3:Y:S02]  /*c700*/  @!P0 SYNCS.PHASECHK.TRANS64 P0, [R2+URZ+0x60], R0 ;  /* 0x00006000020085a7 */ /* 0x000ee400080010ff */
[----:B---3--:R-:W-:Y:S05]  /*c710*/  @!P0 BRA `(.L_x_103) ;  /* 0xfffffffc00f08947 */ /* 0x008fea000383ffff */
[----:B------:R-:W-:Y:S05]  /*c720*/  BRA `(.L_x_102) ;  /* 0xffffffac00a47947 */ /* 0x000fea000383ffff */
.L_x_111:
[----:B-1----:R1:W3:Y:S02]  /*c730*/  SYNCS.PHASECHK.TRANS64.TRYWAIT P0, [R6+URZ+0x60], R5 ;  /* 0x00006005060075a7 */ /* 0x0022e400080011ff */
[----:B---3--:R-:W-:Y:S05]  /*c740*/  @!P0 NANOSLEEP.SYNCS 0x989680 ;  /* 0x009896800000895d */ /* 0x008fea0003900000 */
[----:B------:R-:W3:Y:S02]  /*c750*/  @!P0 SYNCS.PHASECHK.TRANS64 P0, [R6+URZ+0x60], R5 ;  /* 0x00006005060085a7 */ /* 0x000ee400080010ff */
[----:B---3--:R-:W-:Y:S05]  /*c760*/  @!P0 BRA `(.L_x_111) ;  /* 0xfffffffc00f08947 */ /* 0x008fea000383ffff */
[----:B------:R-:W-:Y:S05]  /*c770*/  BRA `(.L_x_110) ;  /* 0xffffffb400f07947 */ /* 0x000fea000383ffff */
.L_x_119:
[----:B-1----:R1:W3:Y:S02]  /*c780*/  SYNCS.PHASECHK.TRANS64.TRYWAIT P0, [R0+URZ+0x60], R6 ;  /* 0x00006006000075a7 */ /* 0x0022e400080011ff */
[----:B---3--:R-:W-:Y:S05]  /*c790*/  @!P0 NANOSLEEP.SYNCS 0x989680 ;  /* 0x009896800000895d */ /* 0x008fea0003900000 */
[----:B------:R-:W3:Y:S02]  /*c7a0*/  @!P0 SYNCS.PHASECHK.TRANS64 P0, [R0+URZ+0x60], R6 ;  /* 0x00006006000085a7 */ /* 0x000ee400080010ff */
[----:B---3--:R-:W-:Y:S05]  /*c7b0*/  @!P0 BRA `(.L_x_119) ;  /* 0xfffffffc00f08947 */ /* 0x008fea000383ffff */
[----:B------:R-:W-:Y:S05]  /*c7c0*/  BRA `(.L_x_118) ;  /* 0xffffffc0003c7947 */ /* 0x000fea000383ffff */
.L_x_127:
[----:B-1----:R1:W4:Y:S02]  /*c7d0*/  SYNCS.PHASECHK.TRANS64.TRYWAIT P0, [R6+URZ+0x60], R5 ;  /* 0x00006005060075a7 */ /* 0x00232400080011ff */
[----:B----4-:R-:W-:Y:S05]  /*c7e0*/  @!P0 NANOSLEEP.SYNCS 0x989680 ;  /* 0x009896800000895d */ /* 0x010fea0003900000 */
[----:B------:R-:W4:Y:S02]  /*c7f0*/  @!P0 SYNCS.PHASECHK.TRANS64 P0, [R6+URZ+0x60], R5 ;  /* 0x00006005060085a7 */ /* 0x000f2400080010ff */
[----:B----4-:R-:W-:Y:S05]  /*c800*/  @!P0 BRA `(.L_x_127) ;  /* 0xfffffffc00f08947 */ /* 0x010fea000383ffff */
[----:B------:R-:W-:Y:S05]  /*c810*/  BRA `(.L_x_126) ;  /* 0xffffffc800947947 */ /* 0x000fea000383ffff */
.L_x_135:
[----:B-1----:R1:W4:Y:S02]  /*c820*/  SYNCS.PHASECHK.TRANS64.TRYWAIT P0, [R6+URZ+0x60], R5 ;  /* 0x00006005060075a7 */ /* 0x00232400080011ff */
[----:B----4-:R-:W-:Y:S05]  /*c830*/  @!P0 NANOSLEEP.SYNCS 0x989680 ;  /* 0x009896800000895d */ /* 0x010fea0003900000 */
[----:B------:R-:W4:Y:S02]  /*c840*/  @!P0 SYNCS.PHASECHK.TRANS64 P0, [R6+URZ+0x60], R5 ;  /* 0x00006005060085a7 */ /* 0x000f2400080010ff */
[----:B----4-:R-:W-:Y:S05]  /*c850*/  @!P0 BRA `(.L_x_135) ;  /* 0xfffffffc00f08947 */ /* 0x010fea000383ffff */
[----:B------:R-:W-:Y:S05]  /*c860*/  BRA `(.L_x_134) ;  /* 0xffffffd000f87947 */ /* 0x000fea000383ffff */
.L_x_143:
[----:B-1----:R1:W4:Y:S02]  /*c870*/  SYNCS.PHASECHK.TRANS64.TRYWAIT P0, [R6+URZ+0x60], R5 ;  /* 0x00006005060075a7 */ /* 0x00232400080011ff */
[----:B----4-:R-:W-:Y:S05]  /*c880*/  @!P0 NANOSLEEP.SYNCS 0x989680 ;  /* 0x009896800000895d */ /* 0x010fea0003900000 */
[----:B------:R-:W4:Y:S02]  /*c890*/  @!P0 SYNCS.PHASECHK.TRANS64 P0, [R6+URZ+0x60], R5 ;  /* 0x00006005060085a7 */ /* 0x000f2400080010ff */
[----:B----4-:R-:W-:Y:S05]  /*c8a0*/  @!P0 BRA `(.L_x_143) ;  /* 0xfffffffc00f08947 */ /* 0x010fea000383ffff */
[----:B------:R-:W-:Y:S05]  /*c8b0*/  BRA `(.L_x_142) ;  /* 0xffffffdc00547947 */ /* 0x000fea000383ffff */
.L_x_151:
[----:B-1----:R1:W3:Y:S02]  /*c8c0*/  SYNCS.PHASECHK.TRANS64.TRYWAIT P0, [R0+URZ+0x60], R85 ;  /* 0x00006055000075a7 */ /* 0x0022e400080011ff */
[----:B---3--:R-:W-:Y:S05]  /*c8d0*/  @!P0 NANOSLEEP.SYNCS 0x989680 ;  /* 0x009896800000895d */ /* 0x008fea0003900000 */
[----:B------:R-:W3:Y:S02]  /*c8e0*/  @!P0 SYNCS.PHASECHK.TRANS64 P0, [R0+URZ+0x60], R85 ;  /* 0x00006055000085a7 */ /* 0x000ee400080010ff */
[----:B---3--:R-:W-:Y:S05]  /*c8f0*/  @!P0 BRA `(.L_x_151) ;  /* 0xfffffffc00f08947 */ /* 0x008fea000383ffff */
[----:B------:R-:W-:Y:S05]  /*c900*/  BRA `(.L_x_150) ;  /* 0xffffffe400b07947 */ /* 0x000fea000383ffff */
        .weak           $__internal_0_$__cuda_sm10x_tcgen05_guardrail_trap_col_being_dealloced_not_returned_by_alloc
        .type           $__internal_0_$__cuda_sm10x_tcgen05_guardrail_trap_col_being_dealloced_not_returned_by_alloc,@function
        .size           $__internal_0_$__cuda_sm10x_tcgen05_guardrail_trap_col_being_dealloced_not_returned_by_alloc,($__internal_1_$__cuda_sm10x_tcgen05_guardrail_trap_phase_invalid_during_alloc - $__internal_0_$__cuda_sm10x_tcgen05_guardrail_trap_col_being_dealloced_not_returned_by_alloc)
$__internal_0_$__cuda_sm10x_tcgen05_guardrail_trap_col_being_dealloced_not_returned_by_alloc:
[----:B------:R-:W-:Y:S05]  /*c910*/  BPT.TRAP 0x1 ;  /* 0x000000040000795c */ /* 0x000fea0000300000 */
[----:B------:R-:W-:-:S04]  /*c920*/  MOV R3, 0x0 ;  /* 0x0000000000037802 */ /* 0x000fc80000000f00 */
[----:B------:R-:W-:Y:S05]  /*c930*/  RET.REL.NODEC R2 `(_ZN7cutlass13device_kernelINS_4conv6kernel13ConvUniversalINS1_16ConvProblemShapeILNS1_8OperatorE0ELi3EEENS1_10collective14CollectiveConvINS1_47MainloopSm100TmaUmmaWarpSpecializedImplicitGemmILS5_0ELi6ELi3ELi1ELi2EN4cute5tupleIJNSA_1CILi1EEESD_SD_EEEEENSB_IJNSC_ILi128EEESG_NSB_IJNSC_ILi32EEEEEEEEENS_10tfloat32_tESK_NSA_8TiledMMAINSA_8MMA_AtomIJNSA_17SM100_MMA_TF32_SSISK_SK_fLi128ELi128ELNSA_4UMMA5MajorE0ELSP_0ELNSO_7ScaleInE0ELSQ_0EEEEEENSA_6LayoutISE_NSB_IJNSC_ILi0EEESU_SU_EEEEENSB_IJNSA_10UnderscoreESX_SX_EEEEENS7_6detail27Sm100ImplicitGemmTileTraitsINSA_20SM90_TMA_LOAD_IM2COLENSA_14ComposedLayoutINSA_7SwizzleILi3ELi4ELi3EEENSA_18smem_ptr_flag_bitsILi32EEENST_INSB_IJNSC_ILi8EEESH_EEENSB_IJSH_SD_EEEEEEEvEENS11_INSA_13SM90_TMA_LOADES1C_vEEEENS_8epilogue10collective18CollectiveEpilogueINS1H_23Sm100TmaWarpSpecializedILi4ELi2ELi16ELb1ELb0EEEJSJ_NSB_IJNST_ISG_SD_EENST_INSC_ILi16EEESD_EEEEESK_NSB_IJNSB_IJllllEEESD_SU_EEESK_S1R_NS1H_6fusion15FusionCallbacksIS1L_NS1S_17LinearCombinationISK_fSK_fLNS_15FloatRoundStyleE2EEESJ_S1P_JEEENSA_5SM1004TMEM4LOAD26SM100_TMEM_LOAD_32dp32b16xES12_NS13_INS14_ILi2ELi4ELi3EEES17_NST_INSB_IJS18_S1N_EEENSB_IJS1N_SD_EEEEEEENSA_39AutoVectorizingCopyWithAssumedAlignmentILi128EEENSA_21SM90_TMA_STORE_IM2COLES26_S28_S28_EEEvvEEEEvNT_6ParamsE) ;  /* 0xffffff3402b07950 */ /* 0x000fea0003c3ffff */
        .weak           $__internal_1_$__cuda_sm10x_tcgen05_guardrail_trap_phase_invalid_during_alloc
        .type           $__internal_1_$__cuda_sm10x_tcgen05_guardrail_trap_phase_invalid_during_alloc,@function
        .size           $__internal_1_$__cuda_sm10x_tcgen05_guardrail_trap_phase_invalid_during_alloc,($__internal_2_$__cuda_sm10x_tcgen05_guardrail_trap_unallocated_columns_being_dealloced - $__internal_1_$__cuda_sm10x_tcgen05_guardrail_trap_phase_invalid_during_alloc)
$__internal_1_$__cuda_sm10x_tcgen05_guardrail_trap_phase_invalid_during_alloc:
[----:B------:R-:W-:Y:S05]  /*c940*/  BPT.TRAP 0x1 ;  /* 0x000000040000795c */ /* 0x000fea0000300000 */
[----:B------:R-:W-:-:S04]  /*c950*/  HFMA2 R3, -RZ, RZ, 0, 0 ;  /* 0x00000000ff037431 */ /* 0x000fc800000001ff */
[----:B------:R-:W-:Y:S05]  /*c960*/  RET.REL.NODEC R2 `(_ZN7cutlass13device_kernelINS_4conv6kernel13ConvUniversalINS1_16ConvProblemShapeILNS1_8OperatorE0ELi3EEENS1_10collective14CollectiveConvINS1_47MainloopSm100TmaUmmaWarpSpecializedImplicitGemmILS5_0ELi6ELi3ELi1ELi2EN4cute5tupleIJNSA_1CILi1EEESD_SD_EEEEENSB_IJNSC_ILi128EEESG_NSB_IJNSC_ILi32EEEEEEEEENS_10tfloat32_tESK_NSA_8TiledMMAINSA_8MMA_AtomIJNSA_17SM100_MMA_TF32_SSISK_SK_fLi128ELi128ELNSA_4UMMA5MajorE0ELSP_0ELNSO_7ScaleInE0ELSQ_0EEEEEENSA_6LayoutISE_NSB_IJNSC_ILi0EEESU_SU_EEEEENSB_IJNSA_10UnderscoreESX_SX_EEEEENS7_6detail27Sm100ImplicitGemmTileTraitsINSA_20SM90_TMA_LOAD_IM2COLENSA_14ComposedLayoutINSA_7SwizzleILi3ELi4ELi3EEENSA_18smem_ptr_flag_bitsILi32EEENST_INSB_IJNSC_ILi8EEESH_EEENSB_IJSH_SD_EEEEEEEvEENS11_INSA_13SM90_TMA_LOADES1C_vEEEENS_8epilogue10collective18CollectiveEpilogueINS1H_23Sm100TmaWarpSpecializedILi4ELi2ELi16ELb1ELb0EEEJSJ_NSB_IJNST_ISG_SD_EENST_INSC_ILi16EEESD_EEEEESK_NSB_IJNSB_IJllllEEESD_SU_EEESK_S1R_NS1H_6fusion15FusionCallbacksIS1L_NS1S_17LinearCombinationISK_fSK_fLNS_15FloatRoundStyleE2EEESJ_S1P_JEEENSA_5SM1004TMEM4LOAD26SM100_TMEM_LOAD_32dp32b16xES12_NS13_INS14_ILi2ELi4ELi3EEES17_NST_INSB_IJS18_S1N_EEENSB_IJS1N_SD_EEEEEEENSA_39AutoVectorizingCopyWithAssumedAlignmentILi128EEENSA_21SM90_TMA_STORE_IM2COLES26_S28_S28_EEEvvEEEEvNT_6ParamsE) ;  /* 0xffffff3402a47950 */ /* 0x000fea0003c3ffff */
        .weak           $__internal_2_$__cuda_sm10x_tcgen05_guardrail_trap_unallocated_columns_being_dealloced
        .type           $__internal_2_$__cuda_sm10x_tcgen05_guardrail_trap_unallocated_columns_being_dealloced,@function
        .size           $__internal_2_$__cuda_sm10x_tcgen05_guardrail_trap_unallocated_columns_being_dealloced,(.L_x_216 - $__internal_2_$__cuda_sm10x_tcgen05_guardrail_trap_unallocated_columns_being_dealloced)
$__internal_2_$__cuda_sm10x_tcgen05_guardrail_trap_unallocated_columns_being_dealloced:
[----:B------:R-:W-:Y:S05]  /*c970*/  BPT.TRAP 0x1 ;  /* 0x000000040000795c */ /* 0x000fea0000300000 */
[----:B------:R-:W-:-:S04]  /*c980*/  MOV R3, 0x0 ;  /* 0x0000000000037802 */ /* 0x000fc80000000f00 */
[----:B------:R-:W-:Y:S05]  /*c990*/  RET.REL.NODEC R2 `(_ZN7cutlass13device_kernelINS_4conv6kernel13ConvUniversalINS1_16ConvProblemShapeILNS1_8OperatorE0ELi3EEENS1_10collective14CollectiveConvINS1_47MainloopSm100TmaUmmaWarpSpecializedImplicitGemmILS5_0ELi6ELi3ELi1ELi2EN4cute5tupleIJNSA_1CILi1EEESD_SD_EEEEENSB_IJNSC_ILi128EEESG_NSB_IJNSC_ILi32EEEEEEEEENS_10tfloat32_tESK_NSA_8TiledMMAINSA_8MMA_AtomIJNSA_17SM100_MMA_TF32_SSISK_SK_fLi128ELi128ELNSA_4UMMA5MajorE0ELSP_0ELNSO_7ScaleInE0ELSQ_0EEEEEENSA_6LayoutISE_NSB_IJNSC_ILi0EEESU_SU_EEEEENSB_IJNSA_10UnderscoreESX_SX_EEEEENS7_6detail27Sm100ImplicitGemmTileTraitsINSA_20SM90_TMA_LOAD_IM2COLENSA_14ComposedLayoutINSA_7SwizzleILi3ELi4ELi3EEENSA_18smem_ptr_flag_bitsILi32EEENST_INSB_IJNSC_ILi8EEESH_EEENSB_IJSH_SD_EEEEEEEvEENS11_INSA_13SM90_TMA_LOADES1C_vEEEENS_8epilogue10collective18CollectiveEpilogueINS1H_23Sm100TmaWarpSpecializedILi4ELi2ELi16ELb1ELb0EEEJSJ_NSB_IJNST_ISG_SD_EENST_INSC_ILi16EEESD_EEEEESK_NSB_IJNSB_IJllllEEESD_SU_EEESK_S1R_NS1H_6fusion15FusionCallbacksIS1L_NS1S_17LinearCombinationISK_fSK_fLNS_15FloatRoundStyleE2EEESJ_S1P_JEEENSA_5SM1004TMEM4LOAD26SM100_TMEM_LOAD_32dp32b16xES12_NS13_INS14_ILi2ELi4ELi3EEES17_NST_INSB_IJS18_S1N_EEENSB_IJS1N_SD_EEEEEEENSA_39AutoVectorizingCopyWithAssumedAlignmentILi128EEENSA_21SM90_TMA_STORE_IM2COLES26_S28_S28_EEEvvEEEEvNT_6ParamsE) ;  /* 0xffffff3402987950 */ /* 0x000fea0003c3ffff */
.L_x_215:
[----:B------:R-:W-:-:S00]  /*c9a0*/  BRA `(.L_x_215) ;  /* 0xfffffffc00fc7947 */ /* 0x000fc0000383ffff */
[----:B------:R-:W-:-:S00]  /*c9b0*/  NOP ;  /* 0x0000000000007918 */ /* 0x000fc00000000000 */
        /* <DEDUP_REMOVED lines=12> */
.L_x_216:


//--------------------- .nv.global.init           --------------------------
	.section	.nv.global.init,"aw",@progbits
.nv.global.init:
	.type		$str$29,@object
	.size		$str$29,($str$30 - $str$29)
$str$29:
        /*0000*/ 	.byte	0x28, 0x61, 0x64, 0x64, 0x72, 0x65, 0x73, 0x73, 0x20, 0x26, 0x20, 0x6d, 0x61, 0x73, 0x6b, 0x29
        /*0010*/ 	.byte	0x20, 0x3d, 0x3d, 0x20, 0x30, 0x00
	.type		$str$30,@object
	.size		$str$30,($str$28 - $str$30)
$str$30:
        /*0016*/ 	.byte	0x2f, 0x74, 0x6d, 0x70, 0x2f, 0x63, 0x75, 0x74, 0x6c, 0x61, 0x73, 0x73, 0x5f, 0x73, 0x77, 0x65
        /*0026*/ 	.byte	0x65, 0x70, 0x5f, 0x73, 0x72, 0x63, 0x2f, 0x69, 0x6e, 0x63, 0x6c, 0x75, 0x64, 0x65, 0x2f, 0x63
        /*0036*/ 	.byte	0x75, 0x74, 0x65, 0x2f, 0x70, 0x6f, 0x69, 0x6e, 0x74, 0x65, 0x72, 0x5f, 0x66, 0x6c, 0x61, 0x67
        /*0046*/ 	.byte	0x67, 0x65, 0x64, 0x2e, 0x68, 0x70, 0x70, 0x00
	.type		$str$28,@object
	.size		$str$28,($str$27 - $str$28)
$str$28:
        /*004e*/ 	.byte	0x2f, 0x74, 0x6d, 0x70, 0x2f, 0x63, 0x75, 0x74, 0x6c, 0x61, 0x73, 0x73, 0x5f, 0x73, 0x77, 0x65
        /*005e*/ 	.byte	0x65, 0x70, 0x5f, 0x73, 0x72, 0x63, 0x2f, 0x69, 0x6e, 0x63, 0x6c, 0x75, 0x64, 0x65, 0x2f, 0x63
        /*006e*/ 	.byte	0x75, 0x74, 0x65, 0x2f, 0x61, 0x74, 0x6f, 0x6d, 0x2f, 0x63, 0x6f, 0x70, 0x79, 0x5f, 0x74, 0x72
        /*007e*/ 	.byte	0x61, 0x69, 0x74, 0x73, 0x5f, 0x73, 0x6d, 0x31, 0x30, 0x30, 0x2e, 0x68, 0x70, 0x70, 0x00
	.type		$str$27,@object
	.size		$str$27,(__unnamed_1 - $str$27)
$str$27:
        /*008d*/ 	.byte	0x28, 0x28, 0x75, 0x69, 0x6e, 0x74, 0x33, 0x32, 0x5f, 0x74, 0x28, 0x74, 0x68, 0x72, 0x65, 0x61
        /*009d*/ 	.byte	0x64, 0x49, 0x64, 0x78, 0x2e, 0x78, 0x29, 0x20, 0x2f, 0x20, 0x33, 0x32, 0x29, 0x20, 0x25, 0x20
        /*00ad*/ 	.byte	0x34, 0x29, 0x20, 0x3d, 0x3d, 0x20, 0x28, 0x28, 0x28, 0x74, 0x6d, 0x65, 0x6d, 0x5f, 0x61, 0x64
        /*00bd*/ 	.byte	0x64, 0x72, 0x20, 0x3e, 0x3e, 0x20, 0x31, 0x36, 0x29, 0x20, 0x2f, 0x20, 0x33, 0x32, 0x29, 0x20
        /*00cd*/ 	.byte	0x25, 0x20, 0x34, 0x29, 0x00
	.type		__unnamed_1,@object
	.size		__unnamed_1,(__unnamed_2 - __unnamed_1)
__unnamed_1:
        /*00d2*/ 	.byte	0x61, 0x75, 0x74, 0x6f, 0x20, 0x63, 0x75, 0x74, 0x65, 0x3a, 0x3a, 0x61, 0x73, 0x5f, 0x70, 0x6f
        /* <DEDUP_REMOVED lines=24> */
        /*0262*/ 	.byte	0x32, 0x30, 0x34, 0x38, 0x3e, 0x3e, 0x3e, 0x3e, 0x5d, 0x00
	.type		__unnamed_2,@object
	.size		__unnamed_2,(.L_2 - __unnamed_2)
__unnamed_2:
        /* <DEDUP_REMOVED lines=42> */
        /*050c*/ 	.byte	0x3e, 0x5d, 0x00
.L_2:


//--------------------- .nv.shared._ZN7cutlass13device_kernelINS_4conv6kernel13ConvUniversalINS1_16ConvProblemShapeILNS1_8OperatorE0ELi3EEENS1_10collective14CollectiveConvINS1_47MainloopSm100TmaUmmaWarpSpecializedImplicitGemmILS5_0ELi6ELi3ELi1ELi2EN4cute5tupleIJNSA_1CILi1EEESD_SD_EEEEENSB_IJNSC_ILi128EEESG_NSB_IJNSC_ILi32EEEEEEEEENS_10tfloat32_tESK_NSA_8TiledMMAINSA_8MMA_AtomIJNSA_17SM100_MMA_TF32_SSISK_SK_fLi128ELi128ELNSA_4UMMA5MajorE0ELSP_0ELNSO_7ScaleInE0ELSQ_0EEEEEENSA_6LayoutISE_NSB_IJNSC_ILi0EEESU_SU_EEEEENSB_IJNSA_10UnderscoreESX_SX_EEEEENS7_6detail27Sm100ImplicitGemmTileTraitsINSA_20SM90_TMA_LOAD_IM2COLENSA_14ComposedLayoutINSA_7SwizzleILi3ELi4ELi3EEENSA_18smem_ptr_flag_bitsILi32EEENST_INSB_IJNSC_ILi8EEESH_EEENSB_IJSH_SD_EEEEEEEvEENS11_INSA_13SM90_TMA_LOADES1C_vEEEENS_8epilogue10collective18CollectiveEpilogueINS1H_23Sm100TmaWarpSpecializedILi4ELi2ELi16ELb1ELb0EEEJSJ_NSB_IJNST_ISG_SD_EENST_INSC_ILi16EEESD_EEEEESK_NSB_IJNSB_IJllllEEESD_SU_EEESK_S1R_NS1H_6fusion15FusionCallbacksIS1L_NS1S_17LinearCombinationISK_fSK_fLNS_15FloatRoundStyleE2EEESJ_S1P_JEEENSA_5SM1004TMEM4LOAD26SM100_TMEM_LOAD_32dp32b16xES12_NS13_INS14_ILi2ELi4ELi3EEES17_NST_INSB_IJS18_S1N_EEENSB_IJS1N_SD_EEEEEEENSA_39AutoVectorizingCopyWithAssumedAlignmentILi128EEENSA_21SM90_TMA_STORE_IM2COLES26_S28_S28_EEEvvEEEEvNT_6ParamsE --------------------------
	.section	.nv.shared._ZN7cutlass13device_kernelINS_4conv6kernel13ConvUniversalINS1_16ConvProblemShapeILNS1_8OperatorE0ELi3EEENS1_10collective14CollectiveConvINS1_47MainloopSm100TmaUmmaWarpSpecializedImplicitGemmILS5_0ELi6ELi3ELi1ELi2EN4cute5tupleIJNSA_1CILi1EEESD_SD_EEEEENSB_IJNSC_ILi128EEESG_NSB_IJNSC_ILi32EEEEEEEEENS_10tfloat32_tESK_NSA_8TiledMMAINSA_8MMA_AtomIJNSA_17SM100_MMA_TF32_SSISK_SK_fLi128ELi128ELNSA_4UMMA5MajorE0ELSP_0ELNSO_7ScaleInE0ELSQ_0EEEEEENSA_6LayoutISE_NSB_IJNSC_ILi0EEESU_SU_EEEEENSB_IJNSA_10UnderscoreESX_SX_EEEEENS7_6detail27Sm100ImplicitGemmTileTraitsINSA_20SM90_TMA_LOAD_IM2COLENSA_14ComposedLayoutINSA_7SwizzleILi3ELi4ELi3EEENSA_18smem_ptr_flag_bitsILi32EEENST_INSB_IJNSC_ILi8EEESH_EEENSB_IJSH_SD_EEEEEEEvEENS11_INSA_13SM90_TMA_LOADES1C_vEEEENS_8epilogue10collective18CollectiveEpilogueINS1H_23Sm100TmaWarpSpecializedILi4ELi2ELi16ELb1ELb0EEEJSJ_NSB_IJNST_ISG_SD_EENST_INSC_ILi16EEESD_EEEEESK_NSB_IJNSB_IJllllEEESD_SU_EEESK_S1R_NS1H_6fusion15FusionCallbacksIS1L_NS1S_17LinearCombinationISK_fSK_fLNS_15FloatRoundStyleE2EEESJ_S1P_JEEENSA_5SM1004TMEM4LOAD26SM100_TMEM_LOAD_32dp32b16xES12_NS13_INS14_ILi2ELi4ELi3EEES17_NST_INSB_IJS18_S1N_EEENSB_IJS1N_SD_EEEEEEENSA_39AutoVectorizingCopyWithAssumedAlignmentILi128EEENSA_21SM90_TMA_STORE_IM2COLES26_S28_S28_EEEvvEEEEvNT_6ParamsE,"aw",@nobits
	.sectionflags	@""
	.align	16
	.zero		1024


//--------------------- .nv.shared.reserved.0     --------------------------
	.section	.nv.shared.reserved.0,"aw",@nobits
	.weak		__nv_reservedSMEM_offset_0_alias
	.size		__nv_reservedSMEM_offset_0_alias, 0, 64
	.other		__nv_reservedSMEM_offset_0_alias,@"STO_CUDA_RESERVED_SHARED STV_DEFAULT"
__nv_reservedSMEM_offset_0_alias:
	.zero		0
.nv.shared.reserved.0:
	.zero		64
	.weak		__nv_reservedSMEM_tcgen05_partition
	.type		__nv_reservedSMEM_tcgen05_partition,@object
	.size		__nv_reservedSMEM_tcgen05_partition,(.L_0 - __nv_reservedSMEM_tcgen05_partition)
__nv_reservedSMEM_tcgen05_partition:
	.zero		32
.L_0:


//--------------------- .nv.global                --------------------------
	.section	.nv.global,"aw",@nobits
.nv.global:
	.type		_ZN39_INTERNAL_2e97f845_4_k_cu_3acc7aa0_37354cute1_E,@object
	.size		_ZN39_INTERNAL_2e97f845_4_k_cu_3acc7aa0_37354cute1_E,(_ZN39_INTERNAL_2e97f845_4_k_cu_3acc7aa0_37354cuda3std3__45__cpo6cbeginE - _ZN39_INTERNAL_2e97f845_4_k_cu_3acc7aa0_37354cute1_E)
_ZN39_INTERNAL_2e97f845_4_k_cu_3acc7aa0_37354cute1_E:
	.zero		1
	.type		_ZN39_INTERNAL_2e97f845_4_k_cu_3acc7aa0_37354cuda3std3__45__cpo6cbeginE,@object
	.size		_ZN39_INTERNAL_2e97f845_4_k_cu_3acc7aa0_37354cuda3std3__45__cpo6cbeginE,(_ZN39_INTERNAL_2e97f845_4_k_cu_3acc7aa0_37354cuda3std3__48in_placeE - _ZN39_INTERNAL_2e97f845_4_k_cu_3acc7aa0_37354cuda3std3__45__cpo6cbeginE)
_ZN39_INTERNAL_2e97f845_4_k_cu_3acc7aa0_37354cuda3std3__45__cpo6cbeginE:
	.zero		1
	.type		_ZN39_INTERNAL_2e97f845_4_k_cu_3acc7aa0_37354cuda3std3__48in_placeE,@object
	.size		_ZN39_INTERNAL_2e97f845_4_k_cu_3acc7aa0_37354cuda3std3__48in_placeE,(_ZN39_INTERNAL_2e97f845_4_k_cu_3acc7aa0_37354cuda3std6ranges3__45__cpo9iter_moveE - _ZN39_INTERNAL_2e97f845_4_k_cu_3acc7aa0_37354cuda3std3__48in_placeE)
_ZN39_INTERNAL_2e97f845_4_k_cu_3acc7aa0_37354cuda3std3__48in_placeE:
	.zero		1
	.type		_ZN39_INTERNAL_2e97f845_4_k_cu_3acc7aa0_37354cuda3std6ranges3__45__cpo9iter_moveE,@object
	.size		_ZN39_INTERNAL_2e97f845_4_k_cu_3acc7aa0_37354cuda3std6ranges3__45__cpo9iter_moveE,(_ZN39_INTERNAL_2e97f845_4_k_cu_3acc7aa0_37354cuda3std3__45__cpo5beginE - _ZN39_INTERNAL_2e97f845_4_k_cu_3acc7aa0_37354cuda3std6ranges3__45__cpo9iter_moveE)
_ZN39_INTERNAL_2e97f845_4_k_cu_3acc7aa0_37354cuda3std6ranges3__45__cpo9iter_moveE:
	.zero		1
	.type		_ZN39_INTERNAL_2e97f845_4_k_cu_3acc7aa0_37354cuda3std3__45__cpo5beginE,@object
	.size		_ZN39_INTERNAL_2e97f845_4_k_cu_3acc7aa0_37354cuda3std3__45__cpo5beginE,(_ZN39_INTERNAL_2e97f845_4_k_cu_3acc7aa0_37354cuda3std3__441_GLOBAL__N__2e97f845_4_k_cu_3acc7aa0_37356ignoreE - _ZN39_INTERNAL_2e97f845_4_k_cu_3acc7aa0_37354cuda3std3__45__cpo5beginE)
_ZN39_INTERNAL_2e97f845_4_k_cu_3acc7aa0_37354cuda3std3__45__cpo5beginE:
	.zero		1
	.type		_ZN39_INTERNAL_2e97f845_4_k_cu_3acc7aa0_37354cuda3std3__441_GLOBAL__N__2e97f845_4_k_cu_3acc7aa0_37356ignoreE,@object
	.size		_ZN39_INTERNAL_2e97f845_4_k_cu_3acc7aa0_37354cuda3std3__441_GLOBAL__N__2e97f845_4_k_cu_3acc7aa0_37356ignoreE,(_ZN39_INTERNAL_2e97f845_4_k_cu_3acc7aa0_37354cute7productE - _ZN39_INTERNAL_2e97f845_4_k_cu_3acc7aa0_37354cuda3std3__441_GLOBAL__N__2e97f845_4_k_cu_3acc7aa0_37356ignoreE)
_ZN39_INTERNAL_2e97f845_4_k_cu_3acc7aa0_37354cuda3std3__441_GLOBAL__N__2e97f845_4_k_cu_3acc7aa0_37356ignoreE:
	.zero		1
	.type		_ZN39_INTERNAL_2e97f845_4_k_cu_3acc7aa0_37354cute7productE,@object
	.size		_ZN39_INTERNAL_2e97f845_4_k_cu_3acc7aa0_37354cute7productE,(_ZN39_INTERNAL_2e97f845_4_k_cu_3acc7aa0_37354cuda3std3__45__cpo3endE - _ZN39_INTERNAL_2e97f845_4_k_cu_3acc7aa0_37354cute7productE)
_ZN39_INTERNAL_2e97f845_4_k_cu_3acc7aa0_37354cute7productE:
	.zero		1
	.type		_ZN39_INTERNAL_2e97f845_4_k_cu_3acc7aa0_37354cuda3std3__45__cpo3endE,@object
	.size		_ZN39_INTERNAL_2e97f845_4_k_cu_3acc7aa0_37354cuda3std3__45__cpo3endE,(_ZN39_INTERNAL_2e97f845_4_k_cu_3acc7aa0_37354cuda3std3__419piecewise_constructE - _ZN39_INTERNAL_2e97f845_4_k_cu_3acc7aa0_37354cuda3std3__45__cpo3endE)
_ZN39_INTERNAL_2e97f845_4_k_cu_3acc7aa0_37354cuda3std3__45__cpo3endE:
	.zero		1
	.type		_ZN39_INTERNAL_2e97f845_4_k_cu_3acc7aa0_37354cuda3std3__419piecewise_constructE,@object
	.size		_ZN39_INTERNAL_2e97f845_4_k_cu_3acc7aa0_37354cuda3std3__419piecewise_constructE,(_ZN39_INTERNAL_2e97f845_4_k_cu_3acc7aa0_37354cuda3std3__45__cpo4cendE - _ZN39_INTERNAL_2e97f845_4_k_cu_3acc7aa0_37354cuda3std3__419piecewise_constructE)
_ZN39_INTERNAL_2e97f845_4_k_cu_3acc7aa0_37354cuda3std3__419piecewise_constructE:
	.zero		1
	.type		_ZN39_INTERNAL_2e97f845_4_k_cu_3acc7aa0_37354cuda3std3__45__cpo4cendE,@object
	.size		_ZN39_INTERNAL_2e97f845_4_k_cu_3acc7aa0_37354cuda3std3__45__cpo4cendE,(_ZN39_INTERNAL_2e97f845_4_k_cu_3acc7aa0_37354cuda3std6ranges3__45__cpo4swapE - _ZN39_INTERNAL_2e97f845_4_k_cu_3acc7aa0_37354cuda3std3__45__cpo4cendE)
_ZN39_INTERNAL_2e97f845_4_k_cu_3acc7aa0_37354cuda3std3__45__cpo4cendE:
	.zero		1
	.type		_ZN39_INTERNAL_2e97f845_4_k_cu_3acc7aa0_37354cuda3std6ranges3__45__cpo4swapE,@object
	.size		_ZN39_INTERNAL_2e97f845_4_k_cu_3acc7aa0_37354cuda3std6ranges3__45__cpo4swapE,(.L_10 - _ZN39_INTERNAL_2e97f845_4_k_cu_3acc7aa0_37354cuda3std6ranges3__45__cpo4swapE)
_ZN39_INTERNAL_2e97f845_4_k_cu_3acc7aa0_37354cuda3std6ranges3__45__cpo4swapE:
	.zero		1
.L_10:


//--------------------- .nv.constant0._ZN7cutlass13device_kernelINS_4conv6kernel13ConvUniversalINS1_16ConvProblemShapeILNS1_8OperatorE0ELi3EEENS1_10collective14CollectiveConvINS1_47MainloopSm100TmaUmmaWarpSpecializedImplicitGemmILS5_0ELi6ELi3ELi1ELi2EN4cute5tupleIJNSA_1CILi1EEESD_SD_EEEEENSB_IJNSC_ILi128EEESG_NSB_IJNSC_ILi32EEEEEEEEENS_10tfloat32_tESK_NSA_8TiledMMAINSA_8MMA_AtomIJNSA_17SM100_MMA_TF32_SSISK_SK_fLi128ELi128ELNSA_4UMMA5MajorE0ELSP_0ELNSO_7ScaleInE0ELSQ_0EEEEEENSA_6LayoutISE_NSB_IJNSC_ILi0EEESU_SU_EEEEENSB_IJNSA_10UnderscoreESX_SX_EEEEENS7_6detail27Sm100ImplicitGemmTileTraitsINSA_20SM90_TMA_LOAD_IM2COLENSA_14ComposedLayoutINSA_7SwizzleILi3ELi4ELi3EEENSA_18smem_ptr_flag_bitsILi32EEENST_INSB_IJNSC_ILi8EEESH_EEENSB_IJSH_SD_EEEEEEEvEENS11_INSA_13SM90_TMA_LOADES1C_vEEEENS_8epilogue10collective18CollectiveEpilogueINS1H_23Sm100TmaWarpSpecializedILi4ELi2ELi16ELb1ELb0EEEJSJ_NSB_IJNST_ISG_SD_EENST_INSC_ILi16EEESD_EEEEESK_NSB_IJNSB_IJllllEEESD_SU_EEESK_S1R_NS1H_6fusion15FusionCallbacksIS1L_NS1S_17LinearCombinationISK_fSK_fLNS_15FloatRoundStyleE2EEESJ_S1P_JEEENSA_5SM1004TMEM4LOAD26SM100_TMEM_LOAD_32dp32b16xES12_NS13_INS14_ILi2ELi4ELi3EEES17_NST_INSB_IJS18_S1N_EEENSB_IJS1N_SD_EEEEEEENSA_39AutoVectorizingCopyWithAssumedAlignmentILi128EEENSA_21SM90_TMA_STORE_IM2COLES26_S28_S28_EEEvvEEEEvNT_6ParamsE --------------------------
	.section	.nv.constant0._ZN7cutlass13device_kernelINS_4conv6kernel13ConvUniversalINS1_16ConvProblemShapeILNS1_8OperatorE0ELi3EEENS1_10collective14CollectiveConvINS1_47MainloopSm100TmaUmmaWarpSpecializedImplicitGemmILS5_0ELi6ELi3ELi1ELi2EN4cute5tupleIJNSA_1CILi1EEESD_SD_EEEEENSB_IJNSC_ILi128EEESG_NSB_IJNSC_ILi32EEEEEEEEENS_10tfloat32_tESK_NSA_8TiledMMAINSA_8MMA_AtomIJNSA_17SM100_MMA_TF32_SSISK_SK_fLi128ELi128ELNSA_4UMMA5MajorE0ELSP_0ELNSO_7ScaleInE0ELSQ_0EEEEEENSA_6LayoutISE_NSB_IJNSC_ILi0EEESU_SU_EEEEENSB_IJNSA_10UnderscoreESX_SX_EEEEENS7_6detail27Sm100ImplicitGemmTileTraitsINSA_20SM90_TMA_LOAD_IM2COLENSA_14ComposedLayoutINSA_7SwizzleILi3ELi4ELi3EEENSA_18smem_ptr_flag_bitsILi32EEENST_INSB_IJNSC_ILi8EEESH_EEENSB_IJSH_SD_EEEEEEEvEENS11_INSA_13SM90_TMA_LOADES1C_vEEEENS_8epilogue10collective18CollectiveEpilogueINS1H_23Sm100TmaWarpSpecializedILi4ELi2ELi16ELb1ELb0EEEJSJ_NSB_IJNST_ISG_SD_EENST_INSC_ILi16EEESD_EEEEESK_NSB_IJNSB_IJllllEEESD_SU_EEESK_S1R_NS1H_6fusion15FusionCallbacksIS1L_NS1S_17LinearCombinationISK_fSK_fLNS_15FloatRoundStyleE2EEESJ_S1P_JEEENSA_5SM1004TMEM4LOAD26SM100_TMEM_LOAD_32dp32b16xES12_NS13_INS14_ILi2ELi4ELi3EEES17_NST_INSB_IJS18_S1N_EEENSB_IJS1N_SD_EEEEEEENSA_39AutoVectorizingCopyWithAssumedAlignmentILi128EEENSA_21SM90_TMA_STORE_IM2COLES26_S28_S28_EEEvvEEEEvNT_6ParamsE,"a",@progbits
	.sectionflags	@""
	.align	4
.nv.constant0._ZN7cutlass13device_kernelINS_4conv6kernel13ConvUniversalINS1_16ConvProblemShapeILNS1_8OperatorE0ELi3EEENS1_10collective14CollectiveConvINS1_47MainloopSm100TmaUmmaWarpSpecializedImplicitGemmILS5_0ELi6ELi3ELi1ELi2EN4cute5tupleIJNSA_1CILi1EEESD_SD_EEEEENSB_IJNSC_ILi128EEESG_NSB_IJNSC_ILi32EEEEEEEEENS_10tfloat32_tESK_NSA_8TiledMMAINSA_8MMA_AtomIJNSA_17SM100_MMA_TF32_SSISK_SK_fLi128ELi128ELNSA_4UMMA5MajorE0ELSP_0ELNSO_7ScaleInE0ELSQ_0EEEEEENSA_6LayoutISE_NSB_IJNSC_ILi0EEESU_SU_EEEEENSB_IJNSA_10UnderscoreESX_SX_EEEEENS7_6detail27Sm100ImplicitGemmTileTraitsINSA_20SM90_TMA_LOAD_IM2COLENSA_14ComposedLayoutINSA_7SwizzleILi3ELi4ELi3EEENSA_18smem_ptr_flag_bitsILi32EEENST_INSB_IJNSC_ILi8EEESH_EEENSB_IJSH_SD_EEEEEEEvEENS11_INSA_13SM90_TMA_LOADES1C_vEEEENS_8epilogue10collective18CollectiveEpilogueINS1H_23Sm100TmaWarpSpecializedILi4ELi2ELi16ELb1ELb0EEEJSJ_NSB_IJNST_ISG_SD_EENST_INSC_ILi16EEESD_EEEEESK_NSB_IJNSB_IJllllEEESD_SU_EEESK_S1R_NS1H_6fusion15FusionCallbacksIS1L_NS1S_17LinearCombinationISK_fSK_fLNS_15FloatRoundStyleE2EEESJ_S1P_JEEENSA_5SM1004TMEM4LOAD26SM100_TMEM_LOAD_32dp32b16xES12_NS13_INS14_ILi2ELi4ELi3EEES17_NST_INSB_IJS18_S1N_EEENSB_IJS1N_SD_EEEEEEENSA_39AutoVectorizingCopyWithAssumedAlignmentILi128EEENSA_21SM90_TMA_STORE_IM2COLES26_S28_S28_EEEvvEEEEvNT_6ParamsE:
	.zero		3200


//--------------------- SYMBOLS --------------------------

	.type		.nv.reservedSmem.offset0,@object
	.size		.nv.reservedSmem.offset0,0x4
	.type		.nv.reservedSmem.cap,@object
	.size		.nv.reservedSmem.cap,0x4
	.type		__assertfail,@function
